	.target	sm_90a

	.elftype	@"ET_EXEC"


//--------------------- .note.nv.tkinfo           --------------------------
	.section	.note.nv.tkinfo,"",@"SHT_NOTE"
	.sectionflags	@"SHF_NOTE_NV_TKINFO"
	.tkinfo
        /*0018*/ 	.word	0x00000002
        /*0030*/ 	.string	""
        /*0030*/ 	.string	"ptxas"
        /*0030*/ 	.string	"Cuda compilation tools, release 13.0, V13.0.88"
        /*0030*/ 	.string	"Build cuda_13.0.r13.0/compiler.36424714_0"
        /*0030*/ 	.string	"-arch sm_90a -m 64 "



//--------------------- .note.nv.cuinfo           --------------------------
	.section	.note.nv.cuinfo,"",@"SHT_NOTE"
	.sectionflags	@"SHF_NOTE_NV_CUINFO"
        /*0018*/ 	.short	0x0002
        /*001a*/ 	.short	0x005a
        /*001c*/ 	.short	0x0082
	.zero		2


//--------------------- .nv.info                  --------------------------
	.section	.nv.info,"",@"SHT_CUDA_INFO"
	.align	4


	//----- nvinfo : EIATTR_REGCOUNT
	.align		4
        /*0000*/ 	.byte	0x04, 0x2f
        /*0002*/ 	.short	(.L_15 - .L_14)
	.align		4
.L_14:
        /*0004*/ 	.word	index@(_ZN7cutlass13device_kernelINS_4fmha6kernel28FmhaKernelTmaWarpSpecializedINS1_10collective30FmhaMainloopTmaWarpSpecializedINS_10bfloat16_tEffN4cute5tupleIJNS7_1CILi128EEENS9_ILi64EEENS9_ILi32EEEEEENS8_IJiNS9_ILi1EEENS8_IJiiEEEEEESG_SG_NS4_13DefaultFusionEJNS2_6OptionILNS2_3TagE0ENS9_ILb1EEEEENSI_ILSJ_2ESK_EEEEENS4_15FmhaFwdEpilogueIS6_fNS8_IJSB_SC_SB_EEEEENS2_23PersistentTileSchedulerEJSL_SM_EEEEEvNT_6ParamsE)
        /*0008*/ 	.word	0x000000a8


	//----- nvinfo : EIATTR_FRAME_SIZE
	.align		4
.L_15:
        /*000c*/ 	.byte	0x04, 0x11
        /*000e*/ 	.short	(.L_17 - .L_16)
	.align		4
.L_16:
        /*0010*/ 	.word	index@($__internal_0_$__cuda_sm20_rcp_rn_f32_slowpath)
        /*0014*/ 	.word	0x00000000


	//----- nvinfo : EIATTR_FRAME_SIZE
	.align		4
.L_17:
        /*0018*/ 	.byte	0x04, 0x11
        /*001a*/ 	.short	(.L_19 - .L_18)
	.align		4
.L_18:
        /*001c*/ 	.word	index@(_ZN7cutlass13device_kernelINS_4fmha6kernel28FmhaKernelTmaWarpSpecializedINS1_10collective30FmhaMainloopTmaWarpSpecializedINS_10bfloat16_tEffN4cute5tupleIJNS7_1CILi128EEENS9_ILi64EEENS9_ILi32EEEEEENS8_IJiNS9_ILi1EEENS8_IJiiEEEEEESG_SG_NS4_13DefaultFusionEJNS2_6OptionILNS2_3TagE0ENS9_ILb1EEEEENSI_ILSJ_2ESK_EEEEENS4_15FmhaFwdEpilogueIS6_fNS8_IJSB_SC_SB_EEEEENS2_23PersistentTileSchedulerEJSL_SM_EEEEEvNT_6ParamsE)
        /*0020*/ 	.word	0x00000000


	//----- nvinfo : EIATTR_MIN_STACK_SIZE
	.align		4
.L_19:
        /*0024*/ 	.byte	0x04, 0x12
        /*0026*/ 	.short	(.L_21 - .L_20)
	.align		4
.L_20:
        /*0028*/ 	.word	index@(_ZN7cutlass13device_kernelINS_4fmha6kernel28FmhaKernelTmaWarpSpecializedINS1_10collective30FmhaMainloopTmaWarpSpecializedINS_10bfloat16_tEffN4cute5tupleIJNS7_1CILi128EEENS9_ILi64EEENS9_ILi32EEEEEENS8_IJiNS9_ILi1EEENS8_IJiiEEEEEESG_SG_NS4_13DefaultFusionEJNS2_6OptionILNS2_3TagE0ENS9_ILb1EEEEENSI_ILSJ_2ESK_EEEEENS4_15FmhaFwdEpilogueIS6_fNS8_IJSB_SC_SB_EEEEENS2_23PersistentTileSchedulerEJSL_SM_EEEEEvNT_6ParamsE)
        /*002c*/ 	.word	0x00000000
.L_21:


//--------------------- .nv.compat                --------------------------
	.section	.nv.compat,"",@"SHT_CUDA_COMPAT_INFO"
	.align	4
        /*0000*/ 	.byte	0x02, 0x09, 0x01, 0x00, 0x02, 0x02, 0x04, 0x00, 0x02, 0x05, 0x05, 0x00, 0x03, 0x07, 0x01, 0x01
        /*0010*/ 	.byte	0x02, 0x03, 0x01, 0x00, 0x02, 0x06, 0x01, 0x00, 0x04, 0x0b, 0x08, 0x00, 0x00, 0x00, 0x00, 0x00
        /*0020*/ 	.byte	0x00, 0x00, 0x00, 0x00


//--------------------- .nv.info._ZN7cutlass13device_kernelINS_4fmha6kernel28FmhaKernelTmaWarpSpecializedINS1_10collective30FmhaMainloopTmaWarpSpecializedINS_10bfloat16_tEffN4cute5tupleIJNS7_1CILi128EEENS9_ILi64EEENS9_ILi32EEEEEENS8_IJiNS9_ILi1EEENS8_IJiiEEEEEESG_SG_NS4_13DefaultFusionEJNS2_6OptionILNS2_3TagE0ENS9_ILb1EEEEENSI_ILSJ_2ESK_EEEEENS4_15FmhaFwdEpilogueIS6_fNS8_IJSB_SC_SB_EEEEENS2_23PersistentTileSchedulerEJSL_SM_EEEEEvNT_6ParamsE --------------------------
	.section	.nv.info._ZN7cutlass13device_kernelINS_4fmha6kernel28FmhaKernelTmaWarpSpecializedINS1_10collective30FmhaMainloopTmaWarpSpecializedINS_10bfloat16_tEffN4cute5tupleIJNS7_1CILi128EEENS9_ILi64EEENS9_ILi32EEEEEENS8_IJiNS9_ILi1EEENS8_IJiiEEEEEESG_SG_NS4_13DefaultFusionEJNS2_6OptionILNS2_3TagE0ENS9_ILb1EEEEENSI_ILSJ_2ESK_EEEEENS4_15FmhaFwdEpilogueIS6_fNS8_IJSB_SC_SB_EEEEENS2_23PersistentTileSchedulerEJSL_SM_EEEEEvNT_6ParamsE,"",@"SHT_CUDA_INFO"
	.sectionflags	@""
	.align	4


	//----- nvinfo : EIATTR_CUDA_API_VERSION
	.align		4
        /*0000*/ 	.byte	0x04, 0x37
        /*0002*/ 	.short	(.L_23 - .L_22)
.L_22:
        /*0004*/ 	.word	0x00000082


	//----- nvinfo : EIATTR_KPARAM_INFO
	.align		4
.L_23:
        /*0008*/ 	.byte	0x04, 0x17
        /*000a*/ 	.short	(.L_25 - .L_24)
.L_24:
        /*000c*/ 	.word	0x00000000
        /*0010*/ 	.short	0x0000
        /*0012*/ 	.short	0x0070
        /*0014*/ 	.byte	0x00, 0xf0, 0x01, 0x20


	//----- nvinfo : EIATTR_SPARSE_MMA_MASK
	.align		4
.L_25:
        /*0018*/ 	.byte	0x03, 0x50
        /*001a*/ 	.short	0x0000


	//----- nvinfo : EIATTR_MAXREG_COUNT
	.align		4
        /*001c*/ 	.byte	0x03, 0x1b
        /*001e*/ 	.short	0x00a8


	//----- nvinfo : EIATTR_NUM_BARRIERS
	.align		4
        /*0020*/ 	.byte	0x02, 0x4c
        /*0022*/ 	.byte	0x02
	.zero		1


	//----- nvinfo : EIATTR_EXTERNS
	.align		4
        /*0024*/ 	.byte	0x04, 0x0f
        /*0026*/ 	.short	(.L_27 - .L_26)


	//   ....[0]....
	.align		4
.L_26:
        /*0028*/ 	.word	index@(__assertfail)


	//----- nvinfo : EIATTR_MERCURY_ISA_VERSION
	.align		4
.L_27:
        /*002c*/ 	.byte	0x03, 0x5f
        /*002e*/ 	.short	0x0101


	//----- nvinfo : EIATTR_INT_WARP_WIDE_INSTR_OFFSETS
	.align		4
        /*0030*/ 	.byte	0x04, 0x31
        /*0032*/ 	.short	(.L_29 - .L_28)


	//   ....[0]....
.L_28:
        /*0034*/ 	.word	0x00000760


	//   ....[1]....
        /*0038*/ 	.word	0x00000770


	//   ....[2]....
        /*003c*/ 	.word	0x00000780


	//   ....[3]....
        /*0040*/ 	.word	0x00000790


	//   ....[4]....
        /*0044*/ 	.word	0x00000800


	//   ....[5]....
        /*0048*/ 	.word	0x00000980


	//   ....[6]....
        /*004c*/ 	.word	0x00000a30


	//----- nvinfo : EIATTR_COOP_GROUP_MASK_REGIDS
	.align		4
.L_29:
        /*0050*/ 	.byte	0x04, 0x29
        /*0052*/ 	.short	(.L_31 - .L_30)


	//   ....[0]....
.L_30:
        /*0054*/ 	.word	0xffffffff


	//   ....[1]....
        /*0058*/ 	.word	0xffffffff


	//   ....[2]....
        /*005c*/ 	.word	0xffffffff


	//   ....[3]....
        /*0060*/ 	.word	0xffffffff


	//   ....[4]....
        /*0064*/ 	.word	0xffffffff


	//   ....[5]....
        /*0068*/ 	.word	0xffffffff


	//   ....[6]....
        /*006c*/ 	.word	0xffffffff


	//   ....[7]....
        /*0070*/ 	.word	0xffffffff


	//   ....[8]....
        /*0074*/ 	.word	0xffffffff


	//   ....[9]....
        /*0078*/ 	.word	0xffffffff


	//   ....[10]....
        /*007c*/ 	.word	0xffffffff


	//   ....[11]....
        /*0080*/ 	.word	0xffffffff


	//   ....[12]....
        /*0084*/ 	.word	0xffffffff


	//   ....[13]....
        /*0088*/ 	.word	0xffffffff


	//   ....[14]....
        /*008c*/ 	.word	0xffffffff


	//   ....[15]....
        /*0090*/ 	.word	0xffffffff


	//   ....[16]....
        /*0094*/ 	.word	0xffffffff


	//   ....[17]....
        /*0098*/ 	.word	0xffffffff


	//----- nvinfo : EIATTR_COOP_GROUP_INSTR_OFFSETS
	.align		4
.L_31:
        /*009c*/ 	.byte	0x04, 0x28
        /*009e*/ 	.short	(.L_33 - .L_32)


	//   ....[0]....
.L_32:
        /*00a0*/ 	.word	0x00000070


	//   ....[1]....
        /*00a4*/ 	.word	0x000000a0


	//   ....[2]....
        /*00a8*/ 	.word	0x000001d0


	//   ....[3]....
        /*00ac*/ 	.word	0x000003e0


	//   ....[4]....
        /*00b0*/ 	.word	0x000005a0


	//   ....[5]....
        /*00b4*/ 	.word	0x00000700


	//   ....[6]....
        /*00b8*/ 	.word	0x000014e0


	//   ....[7]....
        /*00bc*/ 	.word	0x00001510


	//   ....[8]....
        /*00c0*/ 	.word	0x00001730


	//   ....[9]....
        /*00c4*/ 	.word	0x00001890


	//   ....[10]....
        /*00c8*/ 	.word	0x000029a0


	//   ....[11]....
        /*00cc*/ 	.word	0x000029d0


	//   ....[12]....
        /*00d0*/ 	.word	0x00002cd0


	//   ....[13]....
        /*00d4*/ 	.word	0x00002df0


	//   ....[14]....
        /*00d8*/ 	.word	0x00003f50


	//   ....[15]....
        /*00dc*/ 	.word	0x00003f80


	//   ....[16]....
        /*00e0*/ 	.word	0x00003fd0


	//   ....[17]....
        /*00e4*/ 	.word	0x00003ff0


	//----- nvinfo : EIATTR_REG_RECONFIG
	.align		4
.L_33:
        /*00e8*/ 	.byte	0x01, 0x54
	.zero		2


	//----- nvinfo : EIATTR_SYSCALL_OFFSETS
	.align		4
        /*00ec*/ 	.byte	0x04, 0x46
        /*00ee*/ 	.short	(.L_35 - .L_34)


	//   ....[0]....
.L_34:
        /*00f0*/ 	.word	0x00004920


	//   ....[1]....
        /*00f4*/ 	.word	0x00004a80


	//----- nvinfo : EIATTR_MBARRIER_INSTR_OFFSETS
	.align		4
.L_35:
        /*00f8*/ 	.byte	0x04, 0x39
        /*00fa*/ 	.short	(.L_37 - .L_36)


	//   ....[0]....
.L_36:
        /*00fc*/ 	.word	0x00000390
        /*0100*/ 	.word	0x000000ff
        /*0104*/ 	.word	0x00009450
        /*0108*/ 	.short	0x0100
        /*010a*/ 	.byte	0x08
	.zero		1


	//   ....[1]....
        /*010c*/ 	.word	0x000003a0
        /*0110*/ 	.word	0x000000ff
        /*0114*/ 	.word	0x00009460
        /*0118*/ 	.short	0x0100
        /*011a*/ 	.byte	0x08
	.zero		1


	//   ....[2]....
        /*011c*/ 	.word	0x000003b0
        /*0120*/ 	.word	0x000000ff
        /*0124*/ 	.word	0x00009458
        /*0128*/ 	.short	0x0100
        /*012a*/ 	.byte	0x08
	.zero		1


	//   ....[3]....
        /*012c*/ 	.word	0x000003c0
        /*0130*/ 	.word	0x000000ff
        /*0134*/ 	.word	0x00009468
        /*0138*/ 	.short	0x0100
        /*013a*/ 	.byte	0x08
	.zero		1


	//   ....[4]....
        /*013c*/ 	.word	0x000004f0
        /*0140*/ 	.word	0x000000ff
        /*0144*/ 	.word	0x00009400
        /*0148*/ 	.short	0x0100
        /*014a*/ 	.byte	0x08
	.zero		1


	//   ....[5]....
        /*014c*/ 	.word	0x00000500
        /*0150*/ 	.word	0x000000ff
        /*0154*/ 	.word	0x00009428
        /*0158*/ 	.short	0x0100
        /*015a*/ 	.byte	0x08
	.zero		1


	//   ....[6]....
        /*015c*/ 	.word	0x00000510
        /*0160*/ 	.word	0x000000ff
        /*0164*/ 	.word	0x00009408
        /*0168*/ 	.short	0x0100
        /*016a*/ 	.byte	0x08
	.zero		1


	//   ....[7]....
        /*016c*/ 	.word	0x00000520
        /*0170*/ 	.word	0x000000ff
        /*0174*/ 	.word	0x00009430
        /*0178*/ 	.short	0x0100
        /*017a*/ 	.byte	0x08
	.zero		1


	//   ....[8]....
        /*017c*/ 	.word	0x00000530
        /*0180*/ 	.word	0x000000ff
        /*0184*/ 	.word	0x00009410
        /*0188*/ 	.short	0x0100
        /*018a*/ 	.byte	0x08
	.zero		1


	//   ....[9]....
        /*018c*/ 	.word	0x00000540
        /*0190*/ 	.word	0x000000ff
        /*0194*/ 	.word	0x00009438
        /*0198*/ 	.short	0x0100
        /*019a*/ 	.byte	0x08
	.zero		1


	//   ....[10]....
        /*019c*/ 	.word	0x00000550
        /*01a0*/ 	.word	0x000000ff
        /*01a4*/ 	.word	0x00009418
        /*01a8*/ 	.short	0x0100
        /*01aa*/ 	.byte	0x08
	.zero		1


	//   ....[11]....
        /*01ac*/ 	.word	0x00000560
        /*01b0*/ 	.word	0x000000ff
        /*01b4*/ 	.word	0x00009440
        /*01b8*/ 	.short	0x0100
        /*01ba*/ 	.byte	0x08
	.zero		1


	//   ....[12]....
        /*01bc*/ 	.word	0x00000570
        /*01c0*/ 	.word	0x000000ff
        /*01c4*/ 	.word	0x00009420
        /*01c8*/ 	.short	0x0100
        /*01ca*/ 	.byte	0x08
	.zero		1


	//   ....[13]....
        /*01cc*/ 	.word	0x00000580
        /*01d0*/ 	.word	0x000000ff
        /*01d4*/ 	.word	0x00009448
        /*01d8*/ 	.short	0x0100
        /*01da*/ 	.byte	0x08
	.zero		1


	//   ....[14]....
        /*01dc*/ 	.word	0x000006b0
        /*01e0*/ 	.word	0x000000ff
        /*01e4*/ 	.word	0x00009470
        /*01e8*/ 	.short	0x0100
        /*01ea*/ 	.byte	0x08
	.zero		1


	//   ....[15]....
        /*01ec*/ 	.word	0x000006c0
        /*01f0*/ 	.word	0x000000ff
        /*01f4*/ 	.word	0x00009480
        /*01f8*/ 	.short	0x0100
        /*01fa*/ 	.byte	0x08
	.zero		1


	//   ....[16]....
        /*01fc*/ 	.word	0x000006d0
        /*0200*/ 	.word	0x000000ff
        /*0204*/ 	.word	0x00009478
        /*0208*/ 	.short	0x0100
        /*020a*/ 	.byte	0x08
	.zero		1


	//   ....[17]....
        /*020c*/ 	.word	0x000006e0
        /*0210*/ 	.word	0x000000ff
        /*0214*/ 	.word	0x00009488
        /*0218*/ 	.short	0x0100
        /*021a*/ 	.byte	0x08
	.zero		1


	//   ....[18]....
        /*021c*/ 	.word	0x00000820
        /*0220*/ 	.word	0x000000ff
        /*0224*/ 	.word	0x00009490
        /*0228*/ 	.short	0x0100
        /*022a*/ 	.byte	0x06
	.zero		1


	//   ....[19]....
        /*022c*/ 	.word	0x00000830
        /*0230*/ 	.word	0x000000ff
        /*0234*/ 	.word	0x00009498
        /*0238*/ 	.short	0x0100
        /*023a*/ 	.byte	0x06
	.zero		1


	//   ....[20]....
        /*023c*/ 	.word	0x00000840
        /*0240*/ 	.word	0x000000ff
        /*0244*/ 	.word	0x000094a0
        /*0248*/ 	.short	0x0100
        /*024a*/ 	.byte	0x06
	.zero		1


	//   ....[21]....
        /*024c*/ 	.word	0x00000850
        /*0250*/ 	.word	0x000000ff
        /*0254*/ 	.word	0x000094a8
        /*0258*/ 	.short	0x0100
        /*025a*/ 	.byte	0x06
	.zero		1


	//   ....[22]....
        /*025c*/ 	.word	0x00000950
        /*0260*/ 	.word	0x000000ff
        /*0264*/ 	.word	0x000094c0
        /*0268*/ 	.short	0x0100
        /*026a*/ 	.byte	0x08
	.zero		1


	//   ....[23]....
        /*026c*/ 	.word	0x00000960
        /*0270*/ 	.word	0x000000ff
        /*0274*/ 	.word	0x000094c8
        /*0278*/ 	.short	0x0100
        /*027a*/ 	.byte	0x08
	.zero		1


	//   ....[24]....
        /*027c*/ 	.word	0x00000a60
        /*0280*/ 	.word	0x000000ff
        /*0284*/ 	.word	0x000094b0
        /*0288*/ 	.short	0x0100
        /*028a*/ 	.byte	0x06
	.zero		1


	//   ....[25]....
        /*028c*/ 	.word	0x000011f0
        /*0290*/ 	.word	0x000000ff
        /*0294*/ 	.word	0x00009450
        /*0298*/ 	.short	0x010a
        /*029a*/ 	.byte	0x05
	.zero		1


	//   ....[26]....
        /*029c*/ 	.word	0x000012b0
        /*02a0*/ 	.word	0x000000ff
        /*02a4*/ 	.word	0x00009400
        /*02a8*/ 	.short	0x010a
        /*02aa*/ 	.byte	0x0e
	.zero		1


	//   ....[27]....
        /*02ac*/ 	.word	0x000012d0
        /*02b0*/ 	.word	0x000000ff
        /*02b4*/ 	.word	0xfffffff8
        /*02b8*/ 	.short	0x010a
        /*02ba*/ 	.byte	0x0d
	.zero		1


	//   ....[28]....
        /*02bc*/ 	.word	0x00002170
        /*02c0*/ 	.word	0x0000001e
        /*02c4*/ 	.word	0x00000000
        /*02c8*/ 	.short	0x0101
        /*02ca*/ 	.byte	0x0f
	.zero		1


	//   ....[29]....
        /*02cc*/ 	.word	0x00002420
        /*02d0*/ 	.word	0x000000ff
        /*02d4*/ 	.word	0x00009400
        /*02d8*/ 	.short	0x010a
        /*02da*/ 	.byte	0x06
	.zero		1


	//   ....[30]....
        /*02dc*/ 	.word	0x00002600
        /*02e0*/ 	.word	0x000000ff
        /*02e4*/ 	.word	0x00000000
        /*02e8*/ 	.short	0x0101
        /*02ea*/ 	.byte	0x06
	.zero		1


	//   ....[31]....
        /*02ec*/ 	.word	0x00002760
        /*02f0*/ 	.word	0x000000ff
        /*02f4*/ 	.word	0x00009400
        /*02f8*/ 	.short	0x010a
        /*02fa*/ 	.byte	0x06
	.zero		1


	//   ....[32]....
        /*02fc*/ 	.word	0x00003950
        /*0300*/ 	.word	0x000000ff
        /*0304*/ 	.word	0x00009400
        /*0308*/ 	.short	0x010a
        /*030a*/ 	.byte	0x06
	.zero		1


	//   ....[33]....
        /*030c*/ 	.word	0x00003a80
        /*0310*/ 	.word	0x000000ff
        /*0314*/ 	.word	0x00009400
        /*0318*/ 	.short	0x010a
        /*031a*/ 	.byte	0x06
	.zero		1


	//   ....[34]....
        /*031c*/ 	.word	0x00003c50
        /*0320*/ 	.word	0x000000ff
        /*0324*/ 	.word	0x00000000
        /*0328*/ 	.short	0x0101
        /*032a*/ 	.byte	0x06
	.zero		1


	//   ....[35]....
        /*032c*/ 	.word	0x00003d00
        /*0330*/ 	.word	0x000000ff
        /*0334*/ 	.word	0x00000000
        /*0338*/ 	.short	0x0101
        /*033a*/ 	.byte	0x06
	.zero		1


	//   ....[36]....
        /*033c*/ 	.word	0x00003ea0
        /*0340*/ 	.word	0x000000ff
        /*0344*/ 	.word	0x00000000
        /*0348*/ 	.short	0x0101
        /*034a*/ 	.byte	0x04
	.zero		1


	//   ....[37]....
        /*034c*/ 	.word	0x00003f20
        /*0350*/ 	.word	0x000000ff
        /*0354*/ 	.word	0x00000000
        /*0358*/ 	.short	0x0101
        /*035a*/ 	.byte	0x0c
	.zero		1


	//   ....[38]....
        /*035c*/ 	.word	0x00004420
        /*0360*/ 	.word	0x000000ff
        /*0364*/ 	.word	0x00000008
        /*0368*/ 	.short	0x010a
        /*036a*/ 	.byte	0x0d
	.zero		1


	//   ....[39]....
        /*036c*/ 	.word	0x00004ff0
        /*0370*/ 	.word	0x00000000
        /*0374*/ 	.word	0x00009490
        /*0378*/ 	.short	0x0101
        /*037a*/ 	.byte	0x31
	.zero		1


	//   ....[40]....
        /*037c*/ 	.word	0x000053b0
        /*0380*/ 	.word	0x00000007
        /*0384*/ 	.word	0x00009460
        /*0388*/ 	.short	0x010a
        /*038a*/ 	.byte	0x3f
	.zero		1


	//   ....[41]....
        /*038c*/ 	.word	0x00005630
        /*0390*/ 	.word	0x00000007
        /*0394*/ 	.word	0x000094b0
        /*0398*/ 	.short	0x0101
        /*039a*/ 	.byte	0x3f
	.zero		1


	//   ....[42]....
        /*039c*/ 	.word	0x00005640
        /*03a0*/ 	.word	0x00000007
        /*03a4*/ 	.word	0x000094b0
        /*03a8*/ 	.short	0x010a
        /*03aa*/ 	.byte	0x3f
	.zero		1


	//   ....[43]....
        /*03ac*/ 	.word	0x000056e0
        /*03b0*/ 	.word	0x00000004
        /*03b4*/ 	.word	0x00009460
        /*03b8*/ 	.short	0x010a
        /*03ba*/ 	.byte	0x3f
	.zero		1


	//   ....[44]....
        /*03bc*/ 	.word	0x00005c50
        /*03c0*/ 	.word	0x00000008
        /*03c4*/ 	.word	0x00009428
        /*03c8*/ 	.short	0x010a
        /*03ca*/ 	.byte	0x3f
	.zero		1


	//   ....[45]....
        /*03cc*/ 	.word	0x00005ec0
        /*03d0*/ 	.word	0x00000004
        /*03d4*/ 	.word	0x000094b0
        /*03d8*/ 	.short	0x0101
        /*03da*/ 	.byte	0x3f
	.zero		1


	//   ....[46]....
        /*03dc*/ 	.word	0x00005ed0
        /*03e0*/ 	.word	0x00000004
        /*03e4*/ 	.word	0x000094b0
        /*03e8*/ 	.short	0x010a
        /*03ea*/ 	.byte	0x3f
	.zero		1


	//   ....[47]....
        /*03ec*/ 	.word	0x00005f80
        /*03f0*/ 	.word	0x00000007
        /*03f4*/ 	.word	0x00009428
        /*03f8*/ 	.short	0x010a
        /*03fa*/ 	.byte	0x3f
	.zero		1


	//   ....[48]....
        /*03fc*/ 	.word	0x00006280
        /*0400*/ 	.word	0x00000007
        /*0404*/ 	.word	0x00009428
        /*0408*/ 	.short	0x010a
        /*040a*/ 	.byte	0x3f
	.zero		1


	//   ....[49]....
        /*040c*/ 	.word	0x00006510
        /*0410*/ 	.word	0x00000007
        /*0414*/ 	.word	0x00009428
        /*0418*/ 	.short	0x010a
        /*041a*/ 	.byte	0x3f
	.zero		1


	//   ....[50]....
        /*041c*/ 	.word	0x000067f0
        /*0420*/ 	.word	0x00000003
        /*0424*/ 	.word	0x00009450
        /*0428*/ 	.short	0x010a
        /*042a*/ 	.byte	0x3f
	.zero		1


	//   ....[51]....
        /*042c*/ 	.word	0x00006850
        /*0430*/ 	.word	0x00000005
        /*0434*/ 	.word	0x00009400
        /*0438*/ 	.short	0x010a
        /*043a*/ 	.byte	0x3f
	.zero		1


	//   ....[52]....
        /*043c*/ 	.word	0x000068b0
        /*0440*/ 	.word	0x00000000
        /*0444*/ 	.word	0xfffffff8
        /*0448*/ 	.short	0x010a
        /*044a*/ 	.byte	0x3f
	.zero		1


	//   ....[53]....
        /*044c*/ 	.word	0x00006910
        /*0450*/ 	.word	0x00000007
        /*0454*/ 	.word	0x00009400
        /*0458*/ 	.short	0x010a
        /*045a*/ 	.byte	0x3f
	.zero		1


	//   ....[54]....
        /*045c*/ 	.word	0x00006970
        /*0460*/ 	.word	0x00000005
        /*0464*/ 	.word	0x00009400
        /*0468*/ 	.short	0x010a
        /*046a*/ 	.byte	0x3f
	.zero		1


	//   ....[55]....
        /*046c*/ 	.word	0x000069d0
        /*0470*/ 	.word	0x00000009
        /*0474*/ 	.word	0x00009400
        /*0478*/ 	.short	0x010a
        /*047a*/ 	.byte	0x3f
	.zero		1


	//   ....[56]....
        /*047c*/ 	.word	0x00006a30
        /*0480*/ 	.word	0x00000003
        /*0484*/ 	.word	0x00000008
        /*0488*/ 	.short	0x010a
        /*048a*/ 	.byte	0x3f
	.zero		1


	//   ....[57]....
        /*048c*/ 	.word	0x00006b00
        /*0490*/ 	.word	0x00000007
        /*0494*/ 	.word	0x00009460
        /*0498*/ 	.short	0x010a
        /*049a*/ 	.byte	0x3f
	.zero		1


	//   ....[58]....
        /*049c*/ 	.word	0x00006b50
        /*04a0*/ 	.word	0x00000007
        /*04a4*/ 	.word	0x000094b0
        /*04a8*/ 	.short	0x010a
        /*04aa*/ 	.byte	0x3f
	.zero		1


	//   ....[59]....
        /*04ac*/ 	.word	0x00006ba0
        /*04b0*/ 	.word	0x00000004
        /*04b4*/ 	.word	0x00009460
        /*04b8*/ 	.short	0x010a
        /*04ba*/ 	.byte	0x3f
	.zero		1


	//   ....[60]....
        /*04bc*/ 	.word	0x00006c70
        /*04c0*/ 	.word	0x00000008
        /*04c4*/ 	.word	0x00009428
        /*04c8*/ 	.short	0x010a
        /*04ca*/ 	.byte	0x3f
	.zero		1


	//   ....[61]....
        /*04cc*/ 	.word	0x00006cc0
        /*04d0*/ 	.word	0x00000004
        /*04d4*/ 	.word	0x000094b0
        /*04d8*/ 	.short	0x010a
        /*04da*/ 	.byte	0x3f
	.zero		1


	//   ....[62]....
        /*04dc*/ 	.word	0x00006d10
        /*04e0*/ 	.word	0x00000007
        /*04e4*/ 	.word	0x00009428
        /*04e8*/ 	.short	0x010a
        /*04ea*/ 	.byte	0x3f
	.zero		1


	//   ....[63]....
        /*04ec*/ 	.word	0x00006d60
        /*04f0*/ 	.word	0x00000007
        /*04f4*/ 	.word	0x00009428
        /*04f8*/ 	.short	0x010a
        /*04fa*/ 	.byte	0x3f
	.zero		1


	//   ....[64]....
        /*04fc*/ 	.word	0x00006db0
        /*0500*/ 	.word	0x00000007
        /*0504*/ 	.word	0x00009428
        /*0508*/ 	.short	0x010a
        /*050a*/ 	.byte	0x3f
	.zero		1


	//----- nvinfo : EIATTR_NUM_MBARRIERS
	.align		4
.L_37:
        /*050c*/ 	.byte	0x03, 0x38
        /*050e*/ 	.short	0x0019


	//----- nvinfo : EIATTR_EXIT_INSTR_OFFSETS
	.align		4
        /*0510*/ 	.byte	0x04, 0x1c
        /*0512*/ 	.short	(.L_39 - .L_38)


	//   ....[0]....
.L_38:
        /*0514*/ 	.word	0x00000ac0


	//   ....[1]....
        /*0518*/ 	.word	0x00000b30


	//   ....[2]....
        /*051c*/ 	.word	0x00005020


	//   ....[3]....
        /*0520*/ 	.word	0x00005080


	//   ....[4]....
        /*0524*/ 	.word	0x000050b0


	//   ....[5]....
        /*0528*/ 	.word	0x00005950


	//   ....[6]....
        /*052c*/ 	.word	0x00005980


	//   ....[7]....
        /*0530*/ 	.word	0x000067d0


	//----- nvinfo : EIATTR_MAX_THREADS
	.align		4
.L_39:
        /*0534*/ 	.byte	0x04, 0x05
        /*0536*/ 	.short	(.L_41 - .L_40)
.L_40:
        /*0538*/ 	.word	0x00000180
        /*053c*/ 	.word	0x00000001
        /*0540*/ 	.word	0x00000001


	//----- nvinfo : EIATTR_CRS_STACK_SIZE
	.align		4
.L_41:
        /*0544*/ 	.byte	0x04, 0x1e
        /*0546*/ 	.short	(.L_43 - .L_42)
.L_42:
        /*0548*/ 	.word	0x00000000


	//----- nvinfo : EIATTR_CBANK_PARAM_SIZE
	.align		4
.L_43:
        /*054c*/ 	.byte	0x03, 0x19
        /*054e*/ 	.short	0x0870


	//----- nvinfo : EIATTR_PARAM_CBANK
	.align		4
        /*0550*/ 	.byte	0x04, 0x0a
        /*0552*/ 	.short	(.L_45 - .L_44)
	.align		4
.L_44:
        /*0554*/ 	.word	index@(.nv.constant0._ZN7cutlass13device_kernelINS_4fmha6kernel28FmhaKernelTmaWarpSpecializedINS1_10collective30FmhaMainloopTmaWarpSpecializedINS_10bfloat16_tEffN4cute5tupleIJNS7_1CILi128EEENS9_ILi64EEENS9_ILi32EEEEEENS8_IJiNS9_ILi1EEENS8_IJiiEEEEEESG_SG_NS4_13DefaultFusionEJNS2_6OptionILNS2_3TagE0ENS9_ILb1EEEEENSI_ILSJ_2ESK_EEEEENS4_15FmhaFwdEpilogueIS6_fNS8_IJSB_SC_SB_EEEEENS2_23PersistentTileSchedulerEJSL_SM_EEEEEvNT_6ParamsE)
        /*0558*/ 	.short	0x0210
        /*055a*/ 	.short	0x0870


	//----- nvinfo : EIATTR_SW_WAR
	.align		4
.L_45:
        /*055c*/ 	.byte	0x04, 0x36
        /*055e*/ 	.short	(.L_47 - .L_46)
.L_46:
        /*0560*/ 	.word	0x00000008
.L_47:


//--------------------- .nv.callgraph             --------------------------
	.section	.nv.callgraph,"",@"SHT_CUDA_CALLGRAPH"
	.align	4
	.sectionentsize	8
	.align		4
        /*0000*/ 	.word	0x00000000
	.align		4
        /*0004*/ 	.word	0xffffffff
	.align		4
        /*0008*/ 	.word	index@(_ZN7cutlass13device_kernelINS_4fmha6kernel28FmhaKernelTmaWarpSpecializedINS1_10collective30FmhaMainloopTmaWarpSpecializedINS_10bfloat16_tEffN4cute5tupleIJNS7_1CILi128EEENS9_ILi64EEENS9_ILi32EEEEEENS8_IJiNS9_ILi1EEENS8_IJiiEEEEEESG_SG_NS4_13DefaultFusionEJNS2_6OptionILNS2_3TagE0ENS9_ILb1EEEEENSI_ILSJ_2ESK_EEEEENS4_15FmhaFwdEpilogueIS6_fNS8_IJSB_SC_SB_EEEEENS2_23PersistentTileSchedulerEJSL_SM_EEEEEvNT_6ParamsE)
	.align		4
        /*000c*/ 	.word	index@(__assertfail)
	.align		4
        /*0010*/ 	.word	0x00000000
	.align		4
        /*0014*/ 	.word	0xfffffffe
	.align		4
        /*0018*/ 	.word	0x00000000
	.align		4
        /*001c*/ 	.word	0xfffffffd
	.align		4
        /*0020*/ 	.word	0x00000000
	.align		4
        /*0024*/ 	.word	0xfffffffc


//--------------------- .nv.constant4             --------------------------
	.section	.nv.constant4,"a",@progbits
	.align	8
	.align		8
.nv.constant4:
        /*0000*/ 	.dword	__assertfail
	.align		8
        /*0008*/ 	.dword	__unnamed_1
	.align		8
        /*0010*/ 	.dword	_ZN39_INTERNAL_800a29f8_4_k_cu_6defa3c5_31334cuda3std3__45__cpo5beginE
	.align		8
        /*0018*/ 	.dword	_ZN39_INTERNAL_800a29f8_4_k_cu_6defa3c5_31334cuda3std3__45__cpo3endE
	.align		8
        /*0020*/ 	.dword	_ZN39_INTERNAL_800a29f8_4_k_cu_6defa3c5_31334cuda3std3__45__cpo6cbeginE
	.align		8
        /*0028*/ 	.dword	_ZN39_INTERNAL_800a29f8_4_k_cu_6defa3c5_31334cuda3std3__45__cpo4cendE
	.align		8
        /*0030*/ 	.dword	_ZN39_INTERNAL_800a29f8_4_k_cu_6defa3c5_31334cuda3std3__441_GLOBAL__N__800a29f8_4_k_cu_6defa3c5_31336ignoreE
	.align		8
        /*0038*/ 	.dword	_ZN39_INTERNAL_800a29f8_4_k_cu_6defa3c5_31334cuda3std3__419piecewise_constructE
	.align		8
        /*0040*/ 	.dword	_ZN39_INTERNAL_800a29f8_4_k_cu_6defa3c5_31334cuda3std3__48in_placeE
	.align		8
        /*0048*/ 	.dword	_ZN39_INTERNAL_800a29f8_4_k_cu_6defa3c5_31334cuda3std6ranges3__45__cpo4swapE
	.align		8
        /*0050*/ 	.dword	_ZN39_INTERNAL_800a29f8_4_k_cu_6defa3c5_31334cuda3std6ranges3__45__cpo9iter_moveE
	.align		8
        /*0058*/ 	.dword	_ZN39_INTERNAL_800a29f8_4_k_cu_6defa3c5_31334cute7productE
	.align		8
        /*0060*/ 	.dword	_ZN39_INTERNAL_800a29f8_4_k_cu_6defa3c5_31334cute1_E
	.align		8
        /*0068*/ 	.dword	$str$24
	.align		8
        /*0070*/ 	.dword	$str$25


//--------------------- .text._ZN7cutlass13device_kernelINS_4fmha6kernel28FmhaKernelTmaWarpSpecializedINS1_10collective30FmhaMainloopTmaWarpSpecializedINS_10bfloat16_tEffN4cute5tupleIJNS7_1CILi128EEENS9_ILi64EEENS9_ILi32EEEEEENS8_IJiNS9_ILi1EEENS8_IJiiEEEEEESG_SG_NS4_13DefaultFusionEJNS2_6OptionILNS2_3TagE0ENS9_ILb1EEEEENSI_ILSJ_2ESK_EEEEENS4_15FmhaFwdEpilogueIS6_fNS8_IJSB_SC_SB_EEEEENS2_23PersistentTileSchedulerEJSL_SM_EEEEEvNT_6ParamsE --------------------------
	.section	.text._ZN7cutlass13device_kernelINS_4fmha6kernel28FmhaKernelTmaWarpSpecializedINS1_10collective30FmhaMainloopTmaWarpSpecializedINS_10bfloat16_tEffN4cute5tupleIJNS7_1CILi128EEENS9_ILi64EEENS9_ILi32EEEEEENS8_IJiNS9_ILi1EEENS8_IJiiEEEEEESG_SG_NS4_13DefaultFusionEJNS2_6OptionILNS2_3TagE0ENS9_ILb1EEEEENSI_ILSJ_2ESK_EEEEENS4_15FmhaFwdEpilogueIS6_fNS8_IJSB_SC_SB_EEEEENS2_23PersistentTileSchedulerEJSL_SM_EEEEEvNT_6ParamsE,"ax",@progbits
	.align	128
.text._ZN7cutlass13device_kernelINS_4fmha6kernel28FmhaKernelTmaWarpSpecializedINS1_10collective30FmhaMainloopTmaWarpSpecializedINS_10bfloat16_tEffN4cute5tupleIJNS7_1CILi128EEENS9_ILi64EEENS9_ILi32EEEEEENS8_IJiNS9_ILi1EEENS8_IJiiEEEEEESG_SG_NS4_13DefaultFusionEJNS2_6OptionILNS2_3TagE0ENS9_ILb1EEEEENSI_ILSJ_2ESK_EEEEENS4_15FmhaFwdEpilogueIS6_fNS8_IJSB_SC_SB_EEEEENS2_23PersistentTileSchedulerEJSL_SM_EEEEEvNT_6ParamsE:
        .type           _ZN7cutlass13device_kernelINS_4fmha6kernel28FmhaKernelTmaWarpSpecializedINS1_10collective30FmhaMainloopTmaWarpSpecializedINS_10bfloat16_tEffN4cute5tupleIJNS7_1CILi128EEENS9_ILi64EEENS9_ILi32EEEEEENS8_IJiNS9_ILi1EEENS8_IJiiEEEEEESG_SG_NS4_13DefaultFusionEJNS2_6OptionILNS2_3TagE0ENS9_ILb1EEEEENSI_ILSJ_2ESK_EEEEENS4_15FmhaFwdEpilogueIS6_fNS8_IJSB_SC_SB_EEEEENS2_23PersistentTileSchedulerEJSL_SM_EEEEEvNT_6ParamsE,@function
        .size           _ZN7cutlass13device_kernelINS_4fmha6kernel28FmhaKernelTmaWarpSpecializedINS1_10collective30FmhaMainloopTmaWarpSpecializedINS_10bfloat16_tEffN4cute5tupleIJNS7_1CILi128EEENS9_ILi64EEENS9_ILi32EEEEEENS8_IJiNS9_ILi1EEENS8_IJiiEEEEEESG_SG_NS4_13DefaultFusionEJNS2_6OptionILNS2_3TagE0ENS9_ILb1EEEEENSI_ILSJ_2ESK_EEEEENS4_15FmhaFwdEpilogueIS6_fNS8_IJSB_SC_SB_EEEEENS2_23PersistentTileSchedulerEJSL_SM_EEEEEvNT_6ParamsE,(.L_x_130 - _ZN7cutlass13device_kernelINS_4fmha6kernel28FmhaKernelTmaWarpSpecializedINS1_10collective30FmhaMainloopTmaWarpSpecializedINS_10bfloat16_tEffN4cute5tupleIJNS7_1CILi128EEENS9_ILi64EEENS9_ILi32EEEEEENS8_IJiNS9_ILi1EEENS8_IJiiEEEEEESG_SG_NS4_13DefaultFusionEJNS2_6OptionILNS2_3TagE0ENS9_ILb1EEEEENSI_ILSJ_2ESK_EEEEENS4_15FmhaFwdEpilogueIS6_fNS8_IJSB_SC_SB_EEEEENS2_23PersistentTileSchedulerEJSL_SM_EEEEEvNT_6ParamsE)
        .other          _ZN7cutlass13device_kernelINS_4fmha6kernel28FmhaKernelTmaWarpSpecializedINS1_10collective30FmhaMainloopTmaWarpSpecializedINS_10bfloat16_tEffN4cute5tupleIJNS7_1CILi128EEENS9_ILi64EEENS9_ILi32EEEEEENS8_IJiNS9_ILi1EEENS8_IJiiEEEEEESG_SG_NS4_13DefaultFusionEJNS2_6OptionILNS2_3TagE0ENS9_ILb1EEEEENSI_ILSJ_2ESK_EEEEENS4_15FmhaFwdEpilogueIS6_fNS8_IJSB_SC_SB_EEEEENS2_23PersistentTileSchedulerEJSL_SM_EEEEEvNT_6ParamsE,@"STO_CUDA_ENTRY STV_DEFAULT"
_ZN7cutlass13device_kernelINS_4fmha6kernel28FmhaKernelTmaWarpSpecializedINS1_10collective30FmhaMainloopTmaWarpSpecializedINS_10bfloat16_tEffN4cute5tupleIJNS7_1CILi128EEENS9_ILi64EEENS9_ILi32EEEEEENS8_IJiNS9_ILi1EEENS8_IJiiEEEEEESG_SG_NS4_13DefaultFusionEJNS2_6OptionILNS2_3TagE0ENS9_ILb1EEEEENSI_ILSJ_2ESK_EEEEENS4_15FmhaFwdEpilogueIS6_fNS8_IJSB_SC_SB_EEEEENS2_23PersistentTileSchedulerEJSL_SM_EEEEEvNT_6ParamsE:
[----:B------:R-:W1:Y:S01]  /*0000*/  LDC R1, c[0x0][0x28] ;  /* 0x00000a00ff017b82 */ /* 0x000e620000000800 */
[----:B------:R-:W2:Y:S07]  /*0010*/  S2R R2, SR_TID.X ;  /* 0x0000000000027919 */ /* 0x000eae0000002100 */
[----:B------:R-:W3:Y:S01]  /*0020*/  S2UR UR6, SR_CTAID.X ;  /* 0x00000000000679c3 */ /* 0x000ee20000002500 */
[----:B------:R-:W-:Y:S01]  /*0030*/  ELECT P1, URZ, PT ;  /* 0x00000000003f782f */ /* 0x000fe20003820000 */
[----:B------:R-:W-:Y:S01]  /*0040*/  BSSY B0, `(.L_x_0) ;  /* 0x0000018000007945 */ /* 0x000fe20003800000 */
[----:B---3--:R-:W-:Y:S01]  /*0050*/  IMAD.U32 R17, RZ, RZ, UR6 ;  /* 0x00000006ff117e24 */ /* 0x008fe2000f8e00ff */
[----:B--2---:R-:W-:-:S05]  /*0060*/  SHF.R.U32.HI R0, RZ, 0x5, R2 ;  /* 0x00000005ff007819 */ /* 0x004fca0000011602 */
[----:B------:R-:W2:Y:S02]  /*0070*/  SHFL.IDX PT, R3, R0, RZ, 0x1f ;  /* 0x00001fff00037589 */ /* 0x000ea400000e0000 */
[----:B--2---:R-:W-:Y:S02]  /*0080*/  R2UR UR4, R3 ;  /* 0x00000000030472ca */ /* 0x004fe400000e0000 */
[----:B------:R-:W-:-:S06]  /*0090*/  SHF.R.U32.HI R3, RZ, 0x7, R2 ;  /* 0x00000007ff037819 */ /* 0x000fcc0000011602 */
[----:B------:R-:W2:Y:S05]  /*00a0*/  SHFL.IDX PT, R3, R3, RZ, 0x1f ;  /* 0x00001fff03037589 */ /* 0x000eaa00000e0000 */
[----:B------:R-:W-:Y:S02]  /*00b0*/  USHF.R.S32.HI UR5, URZ, 0x1f, UR4 ;  /* 0x0000001f3f057899 */ /* 0x000fe40008011404 */
[----:B------:R-:W-:Y:S02]  /*00c0*/  ISETP.EQ.AND P2, PT, RZ, UR4, P1 ;  /* 0x00000004ff007c0c */ /* 0x000fe40008f42270 */
[----:B------:R-:W-:-:S04]  /*00d0*/  ULEA.HI UR5, UR5, UR4, URZ, 0x2 ;  /* 0x0000000405057291 */ /* 0x000fc8000f8f103f */
[----:B------:R-:W-:-:S04]  /*00e0*/  ULOP3.LUT UR5, UR5, 0xfffffffc, URZ, 0xc0, !UPT ;  /* 0xfffffffc05057892 */ /* 0x000fc8000f8ec03f */
[----:B------:R-:W-:-:S03]  /*00f0*/  UIADD3 UR5, UR4, -UR5, URZ ;  /* 0x8000000504057290 */ /* 0x000fc6000fffe03f */
[----:B-1----:R-:W-:Y:S09]  /*0100*/  @!P2 BRA `(.L_x_1) ;  /* 0x00000000002ca947 */ /* 0x002ff20003800000 */
[----:B------:R-:W-:Y:S02]  /*0110*/  ULDC.64 UR6, c[0x0][0x198] ;  /* 0x0000660000067ab9 */ /* 0x000fe40000000a00 */
[----:B------:R-:W-:Y:S02]  /*0120*/  UIADD3 UR8, UP0, UR6, 0xf0, URZ ;  /* 0x000000f006087890 */ /* 0x000fe4000ff1e03f */
[----:B------:R-:W-:Y:S02]  /*0130*/  UIADD3 UR10, UP1, UR6, 0x1f0, URZ ;  /* 0x000001f0060a7890 */ /* 0x000fe4000ff3e03f */
[----:B------:R-:W-:Y:S02]  /*0140*/  UIADD3 UR6, UP2, UR6, 0x2f0, URZ ;  /* 0x000002f006067890 */ /* 0x000fe4000ff5e03f */
[----:B------:R-:W-:Y:S02]  /*0150*/  UIADD3.X UR9, URZ, UR7, URZ, UP0, !UPT ;  /* 0x000000073f097290 */ /* 0x000fe400087fe43f */
[----:B------:R-:W-:-:S02]  /*0160*/  UIADD3.X UR11, URZ, UR7, URZ, UP1, !UPT ;  /* 0x000000073f0b7290 */ /* 0x000fc40008ffe43f */
[----:B------:R-:W-:-:S05]  /*0170*/  UIADD3.X UR7, URZ, UR7, URZ, UP2, !UPT ;  /* 0x000000073f077290 */ /* 0x000fca00097fe43f */
[----:B------:R1:W-:Y:S02]  /*0180*/  UTMACCTL.PF [UR8] ;  /* 0x00000000080079b9 */ /* 0x0003e40008040000 */
[----:B------:R1:W-:Y:S02]  /*0190*/  UTMACCTL.PF [UR10] ;  /* 0x000000000a0079b9 */ /* 0x0003e40008040000 */
[----:B------:R1:W-:Y:S02]  /*01a0*/  UTMACCTL.PF [UR6] ;  /* 0x00000000060079b9 */ /* 0x0003e40008040000 */
[----:B-1----:R-:W-:Y:S01]  /*01b0*/  NOP ;  /* 0x0000000000007918 */ /* 0x002fe20000000000 */
.L_x_1:
[----:B------:R-:W-:Y:S05]  /*01c0*/  BSYNC B0 ;  /* 0x0000000000007941 */ /* 0x000fea0003800000 */
.L_x_0:
[----:B------:R-:W1:Y:S01]  /*01d0*/  SHFL.IDX PT, R4, R0, RZ, 0x1f ;  /* 0x00001fff00047589 */ /* 0x000e6200000e0000 */
[----:B--2---:R-:W-:Y:S01]  /*01e0*/  R2UR UR46, R3 ;  /* 0x00000000032e72ca */ /* 0x004fe200000e0000 */
[----:B------:R-:W-:Y:S02]  /*01f0*/  UISETP.NE.AND UP0, UPT, UR5, 0x1, UPT ;  /* 0x000000010500788c */ /* 0x000fe4000bf05270 */
[----:B------:R-:W-:-:S10]  /*0200*/  UISETP.NE.AND UP1, UPT, UR5, 0x2, UPT ;  /* 0x000000020500788c */ /* 0x000fd4000bf25270 */
[----:B------:R-:W-:Y:S02]  /*0210*/  UIADD3 UR10, UR46, -0x1, URZ ;  /* 0xffffffff2e0a7890 */ /* 0x000fe4000fffe03f */
[----:B------:R-:W-:Y:S02]  /*0220*/  UISETP.EQ.AND UP2, UPT, UR46, URZ, !UP0 ;  /* 0x0000003f2e00728c */ /* 0x000fe4000c742270 */
[----:B------:R-:W-:Y:S02]  /*0230*/  UISETP.EQ.AND UP3, UPT, UR46, URZ, !UP1 ;  /* 0x0000003f2e00728c */ /* 0x000fe4000cf62270 */
[----:B------:R-:W-:Y:S02]  /*0240*/  UISETP.GE.U32.AND UP4, UPT, UR10, 0x4, UPT ;  /* 0x000000040a00788c */ /* 0x000fe4000bf86070 */
[----:B------:R-:W-:Y:S01]  /*0250*/  USEL UR47, URZ, 0x1, !UP2 ;  /* 0x000000013f2f7887 */ /* 0x000fe2000d000000 */
[----:B-1----:R-:W-:Y:S01]  /*0260*/  ISETP.NE.AND P0, PT, R4, RZ, PT ;  /* 0x000000ff0400720c */ /* 0x002fe20003f05270 */
[----:B------:R-:W-:Y:S01]  /*0270*/  USEL UR48, URZ, 0x1, !UP3 ;  /* 0x000000013f307887 */ /* 0x000fe2000d800000 */
[----:B------:R-:W-:Y:S01]  /*0280*/  IMAD.U32 R4, RZ, RZ, UR5 ;  /* 0x00000005ff047e24 */ /* 0x000fe2000f8e00ff */
[----:B------:R-:W-:-:S02]  /*0290*/  USEL UR47, UR47, 0x2, UP4 ;  /* 0x000000022f2f7887 */ /* 0x000fc4000a000000 */
[----:B------:R-:W-:-:S08]  /*02a0*/  USEL UR48, UR48, 0x2, UP4 ;  /* 0x0000000230307887 */ /* 0x000fd0000a000000 */
[----:B------:R-:W-:Y:S05]  /*02b0*/  @P0 BRA `(.L_x_2) ;  /* 0x0000000000480947 */ /* 0x000fea0003800000 */
[----:B------:R-:W1:Y:S01]  /*02c0*/  S2UR UR8, SR_CgaCtaId ;  /* 0x00000000000879c3 */ /* 0x000e620000008800 */
[----:B------:R-:W-:Y:S01]  /*02d0*/  UMOV UR4, 0x400 ;  /* 0x0000040000047882 */ /* 0x000fe20000000000 */
[----:B------:R-:W-:Y:S01]  /*02e0*/  UMOV UR5, 0x1 ;  /* 0x0000000100057882 */ /* 0x000fe20000000000 */
[----:B------:R-:W-:Y:S01]  /*02f0*/  UMOV UR6, 0x80 ;  /* 0x0000008000067882 */ /* 0x000fe20000000000 */
[----:B------:R-:W-:Y:S01]  /*0300*/  ELECT P0, URZ, PT ;  /* 0x00000000003f782f */ /* 0x000fe20003800000 */
[----:B------:R-:W-:-:S04]  /*0310*/  UIADD3 UR6, -UR6, 0x100000, URZ ;  /* 0x0010000006067890 */ /* 0x000fc8000fffe13f */
[----:B------:R-:W-:Y:S02]  /*0320*/  USHF.L.U32 UR7, UR6, 0xb, URZ ;  /* 0x0000000b06077899 */ /* 0x000fe4000800063f */
[----:B------:R-:W-:Y:S02]  /*0330*/  USHF.L.U32 UR6, UR6, 0x1, URZ ;  /* 0x0000000106067899 */ /* 0x000fe4000800063f */
[----:B-1----:R-:W-:Y:S02]  /*0340*/  ULEA UR8, UR8, UR4, 0x18 ;  /* 0x0000000408087291 */ /* 0x002fe4000f8ec03f */
[----:B------:R-:W-:-:S04]  /*0350*/  UIADD3 UR4, -UR5, 0x100000, URZ ;  /* 0x0010000005047890 */ /* 0x000fc8000fffe13f */
[----:B------:R-:W-:Y:S02]  /*0360*/  USHF.L.U32 UR5, UR4, 0xb, URZ ;  /* 0x0000000b04057899 */ /* 0x000fe4000800063f */
[----:B------:R-:W-:Y:S01]  /*0370*/  USHF.L.U32 UR4, UR4, 0x1, URZ ;  /* 0x0000000104047899 */ /* 0x000fe2000800063f */
[----:B------:R-:W1:Y:S11]  /*0380*/  FENCE.VIEW.ASYNC.S ;  /* 0x00000000000073c6 */ /* 0x000e760000000000 */
[----:B-1----:R1:W2:Y:S01]  /*0390*/  SYNCS.EXCH.64 URZ, [UR8+0x9450], UR4 ;  /* 0x00945004083f75b2 */ /* 0x0022a20008000100 */
[----:B------:R1:W3:Y:S01]  /*03a0*/  SYNCS.EXCH.64 URZ, [UR8+0x9460], UR6 ;  /* 0x00946006083f75b2 */ /* 0x0002e20008000100 */
[----:B------:R1:W4:Y:S01]  /*03b0*/  SYNCS.EXCH.64 URZ, [UR8+0x9458], UR4 ;  /* 0x00945804083f75b2 */ /* 0x0003220008000100 */
[----:B------:R1:W1:Y:S01]  /*03c0*/  SYNCS.EXCH.64 URZ, [UR8+0x9468], UR6 ;  /* 0x00946806083f75b2 */ /* 0x0002620008000100 */
[----:B------:R-:W-:Y:S01]  /*03d0*/  NOP ;  /* 0x0000000000007918 */ /* 0x000fe20000000000 */
.L_x_2:
[----:B------:R-:W5:Y:S01]  /*03e0*/  SHFL.IDX PT, R3, R0, RZ, 0x1f ;  /* 0x00001fff00037589 */ /* 0x000f6200000e0000 */
[----:B------:R-:W-:Y:S01]  /*03f0*/  NOP ;  /* 0x0000000000007918 */ /* 0x000fe20000000000 */
[----:B-----5:R-:W-:-:S13]  /*0400*/  ISETP.NE.AND P0, PT, R3, RZ, PT ;  /* 0x000000ff0300720c */ /* 0x020fda0003f05270 */
[----:B------:R-:W-:Y:S05]  /*0410*/  @P0 BRA `(.L_x_3) ;  /* 0x0000000000600947 */ /* 0x000fea0003800000 */
[----:B-1----:R-:W1:Y:S01]  /*0420*/  S2UR UR5, SR_CgaCtaId ;  /* 0x00000000000579c3 */ /* 0x002e620000008800 */
[----:B------:R-:W-:Y:S01]  /*0430*/  UMOV UR4, 0x400 ;  /* 0x0000040000047882 */ /* 0x000fe20000000000 */
[----:B------:R-:W-:Y:S01]  /*0440*/  UMOV UR6, 0x1 ;  /* 0x0000000100067882 */ /* 0x000fe20000000000 */
[----:B------:R-:W-:Y:S01]  /*0450*/  UMOV UR9, 0x100 ;  /* 0x0000010000097882 */ /* 0x000fe20000000000 */
[----:B------:R-:W-:-:S04]  /*0460*/  UIADD3 UR6, -UR6, 0x100000, URZ ;  /* 0x0010000006067890 */ /* 0x000fc8000fffe13f */
[----:B------:R-:W-:Y:S02]  /*0470*/  USHF.L.U32 UR7, UR6, 0xb, URZ ;  /* 0x0000000b06077899 */ /* 0x000fe4000800063f */
[----:B------:R-:W-:Y:S01]  /*0480*/  USHF.L.U32 UR6, UR6, 0x1, URZ ;  /* 0x0000000106067899 */ /* 0x000fe2000800063f */
[----:B------:R-:W-:Y:S01]  /*0490*/  ELECT P0, URZ, PT ;  /* 0x00000000003f782f */ /* 0x000fe20003800000 */
[----:B-1----:R-:W-:Y:S02]  /*04a0*/  ULEA UR8, UR5, UR4, 0x18 ;  /* 0x0000000405087291 */ /* 0x002fe4000f8ec03f */
[----:B------:R-:W-:-:S04]  /*04b0*/  UIADD3 UR4, -UR9, 0x100000, URZ ;  /* 0x0010000009047890 */ /* 0x000fc8000fffe13f */
[----:B------:R-:W-:Y:S02]  /*04c0*/  USHF.L.U32 UR5, UR4, 0xb, URZ ;  /* 0x0000000b04057899 */ /* 0x000fe4000800063f */
[----:B------:R-:W-:Y:S01]  /*04d0*/  USHF.L.U32 UR4, UR4, 0x1, URZ ;  /* 0x0000000104047899 */ /* 0x000fe2000800063f */
[----:B------:R-:W1:Y:S03]  /*04e0*/  FENCE.VIEW.ASYNC.S ;  /* 0x00000000000073c6 */ /* 0x000e660000000000 */
[----:B-1----:R1:W1:Y:S08]  /*04f0*/  SYNCS.EXCH.64 URZ, [UR8+0x9400], UR6 ;  /* 0x00940006083f75b2 */ /* 0x0022700008000100 */
[----:B------:R1:W1:Y:S01]  /*0500*/  SYNCS.EXCH.64 URZ, [UR8+0x9428], UR4 ;  /* 0x00942804083f75b2 */ /* 0x0002620008000100 */
        /* <DEDUP_REMOVED lines=8> */
[----:B------:R-:W-:Y:S01]  /*0590*/  NOP ;  /* 0x0000000000007918 */ /* 0x000fe20000000000 */
.L_x_3:
        /* <DEDUP_REMOVED lines=21> */
[----:B------:R-:W-:Y:S01]  /*06f0*/  NOP ;  /* 0x0000000000007918 */ /* 0x000fe20000000000 */
.L_x_4:
[----:B------:R-:W5:Y:S01]  /*0700*/  SHFL.IDX PT, R3, R0, RZ, 0x1f ;  /* 0x00001fff00037589 */ /* 0x000f6200000e0000 */
[----:B------:R-:W-:Y:S01]  /*0710*/  ELECT P0, URZ, PT ;  /* 0x00000000003f782f */ /* 0x000fe20003800000 */
[----:B------:R-:W-:Y:S01]  /*0720*/  NOP ;  /* 0x0000000000007918 */ /* 0x000fe20000000000 */
[----:B-1----:R-:W-:Y:S02]  /*0730*/  UMOV UR4, 0x80 ;  /* 0x0000008000047882 */ /* 0x002fe40000000000 */
[C---:B-----5:R-:W-:Y:S02]  /*0740*/  ISETP.NE.OR P0, PT, R3.reuse, RZ, !P0 ;  /* 0x000000ff0300720c */ /* 0x060fe40004705670 */
[----:B------:R-:W-:-:S11]  /*0750*/  ISETP.NE.AND P3, PT, R3, RZ, PT ;  /* 0x000000ff0300720c */ /* 0x000fd60003f65270 */
[----:B------:R-:W-:Y:S01]  /*0760*/  VOTEU.ALL UP2, P0 ;  /* 0x00000000003f7886 */ /* 0x000fe20000040000 */
[----:B------:R-:W-:Y:S01]  /*0770*/  VOTEU.ALL UP3, P0 ;  /* 0x00000000003f7886 */ /* 0x000fe20000060000 */
[----:B------:R-:W-:Y:S01]  /*0780*/  VOTEU.ALL UP4, P0 ;  /* 0x00000000003f7886 */ /* 0x000fe20000080000 */
[----:B------:R-:W-:Y:S02]  /*0790*/  VOTEU.ALL UP5, P0 ;  /* 0x00000000003f7886 */ /* 0x000fe400000a0000 */
[----:B------:R-:W1:Y:S01]  /*07a0*/  @!UP2 S2UR UR7, SR_CgaCtaId ;  /* 0x000000000007a9c3 */ /* 0x000e620000008800 */
[----:B------:R-:W-:Y:S01]  /*07b0*/  @!UP2 UMOV UR6, 0x400 ;  /* 0x000004000006a882 */ /* 0x000fe20000000000 */
[----:B------:R-:W-:-:S04]  /*07c0*/  @!UP2 UIADD3 UR4, -UR4, 0x100000, URZ ;  /* 0x001000000404a890 */ /* 0x000fc8000fffe13f */
[----:B------:R-:W-:Y:S02]  /*07d0*/  @!UP2 USHF.L.U32 UR5, UR4, 0xb, URZ ;  /* 0x0000000b0405a899 */ /* 0x000fe4000800063f */
[----:B------:R-:W-:Y:S02]  /*07e0*/  @!UP2 USHF.L.U32 UR4, UR4, 0x1, URZ ;  /* 0x000000010404a899 */ /* 0x000fe4000800063f */
[----:B-1----:R-:W-:Y:S01]  /*07f0*/  @!UP2 ULEA UR6, UR7, UR6, 0x18 ;  /* 0x000000060706a291 */ /* 0x002fe2000f8ec03f */
[----:B------:R-:W-:Y:S01]  /*0800*/  VOTEU.ALL UP2, P0 ;  /* 0x00000000003f7886 */ /* 0x000fe20000040000 */
[----:B------:R-:W1:Y:S10]  /*0810*/  FENCE.VIEW.ASYNC.S ;  /* 0x00000000000073c6 */ /* 0x000e740000000000 */
[----:B-1----:R1:W1:Y:S01]  /*0820*/  @!UP2 SYNCS.EXCH.64 URZ, [UR6+0x9490], UR4 ;  /* 0x00949004063fa5b2 */ /* 0x0022620008000100 */
[----:B------:R1:W1:Y:S01]  /*0830*/  @!UP3 SYNCS.EXCH.64 URZ, [UR6+0x9498], UR4 ;  /* 0x00949804063fb5b2 */ /* 0x0002620008000100 */
[----:B------:R1:W1:Y:S01]  /*0840*/  @!UP4 SYNCS.EXCH.64 URZ, [UR6+0x94a0], UR4 ;  /* 0x0094a004063fc5b2 */ /* 0x0002620008000100 */
[----:B------:R1:W1:Y:S01]  /*0850*/  @!UP5 SYNCS.EXCH.64 URZ, [UR6+0x94a8], UR4 ;  /* 0x0094a804063fd5b2 */ /* 0x0002620008000100 */
[----:B------:R-:W-:Y:S01]  /*0860*/  NOP ;  /* 0x0000000000007918 */ /* 0x000fe20000000000 */
[----:B------:R-:W-:Y:S05]  /*0870*/  @P3 BRA `(.L_x_5) ;  /* 0x0000000000403947 */ /* 0x000fea0003800000 */
[----:B-1----:R-:W1:Y:S01]  /*0880*/  S2UR UR5, SR_CgaCtaId ;  /* 0x00000000000579c3 */ /* 0x002e620000008800 */
[----:B------:R-:W-:Y:S01]  /*0890*/  UMOV UR4, 0x400 ;  /* 0x0000040000047882 */ /* 0x000fe20000000000 */
[----:B------:R-:W-:Y:S01]  /*08a0*/  UMOV UR6, 0x20 ;  /* 0x0000002000067882 */ /* 0x000fe20000000000 */
[----:B------:R-:W-:Y:S01]  /*08b0*/  UMOV UR7, 0x80 ;  /* 0x0000008000077882 */ /* 0x000fe20000000000 */
[----:B------:R-:W-:Y:S01]  /*08c0*/  ELECT P0, URZ, PT ;  /* 0x00000000003f782f */ /* 0x000fe20003800000 */
[----:B-1----:R-:W-:Y:S02]  /*08d0*/  ULEA UR8, UR5, UR4, 0x18 ;  /* 0x0000000405087291 */ /* 0x002fe4000f8ec03f */
[----:B------:R-:W-:-:S04]  /*08e0*/  UIADD3 UR4, -UR6, 0x100000, URZ ;  /* 0x0010000006047890 */ /* 0x000fc8000fffe13f */
[----:B------:R-:W-:Y:S02]  /*08f0*/  USHF.L.U32 UR5, UR4, 0xb, URZ ;  /* 0x0000000b04057899 */ /* 0x000fe4000800063f */
[----:B------:R-:W-:Y:S02]  /*0900*/  USHF.L.U32 UR4, UR4, 0x1, URZ ;  /* 0x0000000104047899 */ /* 0x000fe4000800063f */
[----:B------:R-:W-:-:S04]  /*0910*/  UIADD3 UR6, -UR7, 0x100000, URZ ;  /* 0x0010000007067890 */ /* 0x000fc8000fffe13f */
[----:B------:R-:W-:Y:S02]  /*0920*/  USHF.L.U32 UR7, UR6, 0xb, URZ ;  /* 0x0000000b06077899 */ /* 0x000fe4000800063f */
[----:B------:R-:W-:Y:S01]  /*0930*/  USHF.L.U32 UR6, UR6, 0x1, URZ ;  /* 0x0000000106067899 */ /* 0x000fe2000800063f */
[----:B------:R-:W1:Y:S03]  /*0940*/  FENCE.VIEW.ASYNC.S ;  /* 0x00000000000073c6 */ /* 0x000e660000000000 */
[----:B-1----:R1:W1:Y:S08]  /*0950*/  SYNCS.EXCH.64 URZ, [UR8+0x94c0], UR4 ;  /* 0x0094c004083f75b2 */ /* 0x0022700008000100 */
[----:B------:R1:W1:Y:S01]  /*0960*/  SYNCS.EXCH.64 URZ, [UR8+0x94c8], UR6 ;  /* 0x0094c806083f75b2 */ /* 0x0002620008000100 */
[----:B------:R-:W-:Y:S01]  /*0970*/  NOP ;  /* 0x0000000000007918 */ /* 0x000fe20000000000 */
.L_x_5:
[----:B------:R-:W-:Y:S01]  /*0980*/  VOTEU.ANY UP2, P2 ;  /* 0x00000000003f7886 */ /* 0x000fe20001040100 */
[----:B-1----:R-:W-:Y:S01]  /*0990*/  UMOV UR4, 0x40 ;  /* 0x0000004000047882 */ /* 0x002fe20000000000 */
[----:B------:R-:W-:Y:S01]  /*09a0*/  ISETP.NE.AND P3, PT, RZ, UR46, PT ;  /* 0x0000002eff007c0c */ /* 0x000fe2000bf65270 */
[----:B------:R-:W-:Y:S01]  /*09b0*/  NOP ;  /* 0x0000000000007918 */ /* 0x000fe20000000000 */
[----:B------:R-:W-:Y:S01]  /*09c0*/  ISETP.EQ.AND P0, PT, R4, 0x2, P1 ;  /* 0x000000020400780c */ /* 0x000fe20000f02270 */
[----:B------:R-:W1:Y:S01]  /*09d0*/  @UP2 S2UR UR7, SR_CgaCtaId ;  /* 0x00000000000729c3 */ /* 0x000e620000008800 */
[----:B------:R-:W-:Y:S01]  /*09e0*/  @UP2 UMOV UR6, 0x400 ;  /* 0x0000040000062882 */ /* 0x000fe20000000000 */
[----:B------:R-:W-:-:S04]  /*09f0*/  @UP2 UIADD3 UR4, -UR4, 0x100000, URZ ;  /* 0x0010000004042890 */ /* 0x000fc8000fffe13f */
[----:B------:R-:W-:Y:S02]  /*0a00*/  @UP2 USHF.L.U32 UR5, UR4, 0xb, URZ ;  /* 0x0000000b04052899 */ /* 0x000fe4000800063f */
[----:B------:R-:W-:Y:S02]  /*0a10*/  @UP2 USHF.L.U32 UR4, UR4, 0x1, URZ ;  /* 0x0000000104042899 */ /* 0x000fe4000800063f */
[----:B-1----:R-:W-:Y:S01]  /*0a20*/  @UP2 ULEA UR6, UR7, UR6, 0x18 ;  /* 0x0000000607062291 */ /* 0x002fe2000f8ec03f */
[----:B------:R-:W-:Y:S01]  /*0a30*/  VOTEU.ANY UP2, P2 ;  /* 0x00000000003f7886 */ /* 0x000fe20001040100 */
[----:B------:R-:W-:Y:S01]  /*0a40*/  ISETP.EQ.AND P2, PT, R4, 0x1, P1 ;  /* 0x000000010400780c */ /* 0x000fe20000f42270 */
[----:B------:R-:W1:Y:S09]  /*0a50*/  FENCE.VIEW.ASYNC.S ;  /* 0x00000000000073c6 */ /* 0x000e720000000000 */
[----:B-1----:R1:W2:Y:S01]  /*0a60*/  @UP2 SYNCS.EXCH.64 URZ, [UR6+0x94b0], UR4 ;  /* 0x0094b004063f25b2 */ /* 0x0022a20008000100 */
[----:B------:R-:W-:Y:S01]  /*0a70*/  NOP ;  /* 0x0000000000007918 */ /* 0x000fe20000000000 */
[----:B--234-:R-:W-:Y:S06]  /*0a80*/  BAR.SYNC.DEFER_BLOCKING 0x0 ;  /* 0x0000000000007b1d */ /* 0x01cfec0000010000 */
[----:B------:R-:W-:Y:S05]  /*0a90*/  @!P3 BRA `(.L_x_6) ;  /* 0x000000440064b947 */ /* 0x000fea0003800000 */
[----:B------:R-:W-:-:S06]  /*0aa0*/  UISETP.GT.U32.AND UP0, UPT, UR10, 0x3, UPT ;  /* 0x000000030a00788c */ /* 0x000fcc000bf04070 */
[----:B------:R-:W-:-:S13]  /*0ab0*/  PLOP3.LUT P0, PT, PT, PT, UP0, 0x80, 0x0 ;  /* 0x000000000000781c */ /* 0x000fda0003f0f008 */
[----:B-1----:R-:W-:Y:S05]  /*0ac0*/  @P0 EXIT ;  /* 0x000000000000094d */ /* 0x002fea0003800000 */
.L_x_7:
[----:B------:R-:W-:-:S08]  /*0ad0*/  NOP ;  /* 0x0000000000007918 */ /* 0x000fd00000000000 */
[----:B------:R-:W1:Y:S02]  /*0ae0*/  USETMAXREG.TRY_ALLOC.CTAPOOL UP0, 0xf0 ;  /* 0x000000f0000079c8 */ /* 0x000e640008000600 */
[----:B-1----:R-:W-:-:S13]  /*0af0*/  PLOP3.LUT P0, PT, PT, PT, UP0, 0x80, 0x0 ;  /* 0x000000000000781c */ /* 0x002fda0003f0f008 */
[----:B------:R-:W-:Y:S05]  /*0b00*/  @!P0 BRA `(.L_x_7) ;  /* 0xfffffffc00f08947 */ /* 0x000fea000383ffff */
[----:B------:R-:W-:Y:S02]  /*0b10*/  ULDC UR4, c[0x0][0xa00] ;  /* 0x0002800000047ab9 */ /* 0x000fe40000000800 */
[----:B------:R-:W-:-:S13]  /*0b20*/  ISETP.GE.AND P0, PT, R17, UR4, PT ;  /* 0x0000000411007c0c */ /* 0x000fda000bf06270 */
[----:B------:R-:W-:Y:S05]  /*0b30*/  @P0 EXIT ;  /* 0x000000000000094d */ /* 0x000fea0003800000 */
[----:B------:R-:W1:Y:S01]  /*0b40*/  S2UR UR4, SR_CgaCtaId ;  /* 0x00000000000479c3 */ /* 0x000e620000008800 */
[----:B------:R-:W-:Y:S01]  /*0b50*/  UMOV UR49, 0x400 ;  /* 0x0000040000317882 */ /* 0x000fe20000000000 */
[----:B------:R-:W-:Y:S01]  /*0b60*/  UISETP.NE.AND UP0, UPT, UR46, 0x1, UPT ;  /* 0x000000012e00788c */ /* 0x000fe2000bf05270 */
[----:B------:R-:W-:Y:S01]  /*0b70*/  IMAD.MOV.U32 R18, RZ, RZ, RZ ;  /* 0x000000ffff127224 */ /* 0x000fe200078e00ff */
[----:B------:R-:W-:Y:S01]  /*0b80*/  ULDC.64 UR36, c[0x0][0x198] ;  /* 0x0000660000247ab9 */ /* 0x000fe20000000a00 */
[----:B------:R-:W-:Y:S01]  /*0b90*/  UMOV UR38, URZ ;  /* 0x0000003f00267c82 */ /* 0x000fe20008000000 */
[----:B------:R-:W-:Y:S01]  /*0ba0*/  UMOV UR39, URZ ;  /* 0x0000003f00277c82 */ /* 0x000fe20008000000 */
[----:B------:R-:W-:Y:S01]  /*0bb0*/  UMOV UR45, URZ ;  /* 0x0000003f002d7c82 */ /* 0x000fe20008000000 */
[----:B------:R-:W-:Y:S01]  /*0bc0*/  ULDC.64 UR54, c[0x0][0x208] ;  /* 0x0000820000367ab9 */ /* 0x000fe20000000a00 */
[----:B-1----:R-:W-:-:S04]  /*0bd0*/  ULEA UR49, UR4, UR49, 0x18 ;  /* 0x0000003104317291 */ /* 0x002fc8000f8ec03f */
[----:B------:R-:W-:Y:S02]  /*0be0*/  UIADD3 UR4, UR49, 0x2000, URZ ;  /* 0x0000200031047890 */ /* 0x000fe4000fffe03f */
[----:B------:R-:W-:Y:S02]  /*0bf0*/  USHF.R.U32.HI UR5, URZ, 0x4, UR49 ;  /* 0x000000043f057899 */ /* 0x000fe40008011631 */
[----:B------:R-:W-:Y:S02]  /*0c00*/  USHF.R.U32.HI UR4, URZ, 0x4, UR4 ;  /* 0x000000043f047899 */ /* 0x000fe40008011604 */
[----:B------:R-:W-:Y:S02]  /*0c10*/  ULOP3.LUT UR5, UR5, 0x3fff, URZ, 0xc0, !UPT ;  /* 0x00003fff05057892 */ /* 0x000fe4000f8ec03f */
[----:B------:R-:W-:Y:S02]  /*0c20*/  ULOP3.LUT UR50, UR4, 0x3fff, URZ, 0xc0, !UPT ;  /* 0x00003fff04327892 */ /* 0x000fe4000f8ec03f */
[----:B------:R-:W-:-:S02]  /*0c30*/  UP2UR UR4, UPR, URZ, 0x1 ;  /* 0x000000013f047883 */ /* 0x000fc40008000000 */
[----:B------:R-:W-:Y:S02]  /*0c40*/  USEL UR4, URZ, 0x1, UP0 ;  /* 0x000000013f047887 */ /* 0x000fe40008000000 */
[----:B------:R-:W-:Y:S02]  /*0c50*/  ULOP3.LUT UR51, UR5, 0x10000, URZ, 0xfc, !UPT ;  /* 0x0001000005337892 */ /* 0x000fe4000f8efc3f */
[----:B------:R-:W-:Y:S02]  /*0c60*/  ULOP3.LUT UR52, UR50, 0x10000, URZ, 0xfc, !UPT ;  /* 0x0001000032347892 */ /* 0x000fe4000f8efc3f */
[----:B------:R-:W-:-:S10]  /*0c70*/  IMAD.U32 R72, RZ, RZ, UR4 ;  /* 0x00000004ff487e24 */ /* 0x000fd4000f8e00ff */
.L_x_61:
[----:B-1----:R-:W1:Y:S01]  /*0c80*/  LDC R6, c[0x0][0xa04] ;  /* 0x00028100ff067b82 */ /* 0x002e620000000800 */
[----:B------:R-:W-:Y:S01]  /*0c90*/  MOV R16, R17 ;  /* 0x0000001100107202 */ /* 0x000fe20000000f00 */
[----:B------:R-:W-:-:S06]  /*0ca0*/  UISETP.NE.AND UP0, UPT, UR46, 0x1, UPT ;  /* 0x000000012e00788c */ /* 0x000fcc000bf05270 */
[----:B------:R-:W2:Y:S08]  /*0cb0*/  LDC R0, c[0x0][0xa10] ;  /* 0x00028400ff007b82 */ /* 0x000eb00000000800 */
[----:B------:R-:W3:Y:S01]  /*0cc0*/  LDC R10, c[0x0][0xa1c] ;  /* 0x00028700ff0a7b82 */ /* 0x000ee20000000800 */
[----:B-1----:R-:W-:Y:S02]  /*0cd0*/  ISETP.NE.AND P0, PT, R6, 0x1, PT ;  /* 0x000000010600780c */ /* 0x002fe40003f05270 */
[----:B--2---:R-:W-:-:S11]  /*0ce0*/  ISETP.NE.AND P1, PT, R0, 0x1, PT ;  /* 0x000000010000780c */ /* 0x004fd60003f25270 */
[----:B------:R-:W1:Y:S01]  /*0cf0*/  @P0 LDC.64 R4, c[0x0][0xa08] ;  /* 0x00028200ff040b82 */ /* 0x000e620000000a00 */
[C---:B---3--:R-:W-:Y:S02]  /*0d00*/  ISETP.NE.AND P2, PT, R10.reuse, 0x1, PT ;  /* 0x000000010a00780c */ /* 0x048fe40003f45270 */
[----:B------:R-:W-:-:S05]  /*0d10*/  R2UR UR44, R10 ;  /* 0x000000000a2c72ca */ /* 0x000fca00000e0000 */
[----:B------:R-:W2:Y:S08]  /*0d20*/  @P1 LDC R3, c[0x0][0xa14] ;  /* 0x00028500ff031b82 */ /* 0x000eb00000000800 */
[----:B------:R-:W3:Y:S08]  /*0d30*/  @P1 LDC R7, c[0x0][0xa18] ;  /* 0x00028600ff071b82 */ /* 0x000ef00000000800 */
[----:B------:R-:W4:Y:S01]  /*0d40*/  @P2 LDC.64 R8, c[0x0][0xa20] ;  /* 0x00028800ff082b82 */ /* 0x000f220000000a00 */
[----:B-1----:R-:W-:-:S05]  /*0d50*/  @P0 IMAD.HI.U32 R0, R17, R4, RZ ;  /* 0x0000000411000227 */ /* 0x002fca00078e00ff */
[----:B------:R-:W-:Y:S02]  /*0d60*/  @P0 SHF.R.U32.HI R16, RZ, R5, R0 ;  /* 0x00000005ff100219 */ /* 0x000fe40000011600 */
[----:B------:R-:W-:-:S03]  /*0d70*/  PLOP3.LUT P0, PT, PT, PT, UP0, 0x80, 0x0 ;  /* 0x000000000000781c */ /* 0x000fc60003f0f008 */
[----:B--2---:R-:W-:-:S04]  /*0d80*/  @P1 IMAD.HI.U32 R0, R16, R3, RZ ;  /* 0x0000000310001227 */ /* 0x004fc800078e00ff */
[----:B------:R-:W-:Y:S01]  /*0d90*/  IMAD.MOV.U32 R19, RZ, RZ, R16 ;  /* 0x000000ffff137224 */ /* 0x000fe200078e0010 */
[----:B---3--:R-:W-:-:S04]  /*0da0*/  @P1 SHF.R.U32.HI R19, RZ, R7, R0 ;  /* 0x00000007ff131219 */ /* 0x008fc80000011600 */
[C---:B------:R-:W-:Y:S01]  /*0db0*/  R2UR UR5, R19.reuse ;  /* 0x00000000130572ca */ /* 0x040fe200000e0000 */
[----:B------:R-:W-:Y:S02]  /*0dc0*/  IMAD.MOV.U32 R0, RZ, RZ, R19 ;  /* 0x000000ffff007224 */ /* 0x000fe400078e0013 */
[----:B----4-:R-:W-:-:S05]  /*0dd0*/  @P2 IMAD.HI.U32 R4, R19, R8, RZ ;  /* 0x0000000813042227 */ /* 0x010fca00078e00ff */
[----:B------:R-:W-:-:S05]  /*0de0*/  @P2 SHF.R.U32.HI R0, RZ, R9, R4 ;  /* 0x00000009ff002219 */ /* 0x000fca0000011604 */
[----:B------:R-:W-:Y:S02]  /*0df0*/  IMAD.MOV R3, RZ, RZ, -R0 ;  /* 0x000000ffff037224 */ /* 0x000fe400078e0a00 */
[----:B------:R-:W-:-:S03]  /*0e00*/  IMAD.MOV R0, RZ, RZ, -R16 ;  /* 0x000000ffff007224 */ /* 0x000fc600078e0a10 */
[----:B------:R-:W-:Y:S01]  /*0e10*/  R2UR UR4, R3 ;  /* 0x00000000030472ca */ /* 0x000fe200000e0000 */
[----:B------:R-:W-:-:S05]  /*0e20*/  IMAD R0, R6, R0, R17 ;  /* 0x0000000006007224 */ /* 0x000fca00078e0211 */
[----:B------:R-:W-:-:S07]  /*0e30*/  R2UR UR42, R0 ;  /* 0x00000000002a72ca */ /* 0x000fce00000e0000 */
[----:B------:R-:W-:Y:S01]  /*0e40*/  UIMAD UR44, UR44, UR4, UR5 ;  /* 0x000000042c2c72a4 */ /* 0x000fe2000f8e0205 */
[----:B------:R-:W-:Y:S11]  /*0e50*/  @!P0 BRA `(.L_x_8) ;  /* 0x0000000000688947 */ /* 0x000ff60003800000 */
[----:B------:R-:W-:-:S06]  /*0e60*/  UISETP.NE.AND UP0, UPT, UR46, 0x2, UPT ;  /* 0x000000022e00788c */ /* 0x000fcc000bf05270 */
[----:B------:R-:W-:-:S13]  /*0e70*/  PLOP3.LUT P1, PT, PT, PT, UP0, 0x80, 0x0 ;  /* 0x000000000000781c */ /* 0x000fda0003f2f008 */
[----:B------:R-:W-:Y:S05]  /*0e80*/  @!P1 BRA `(.L_x_9) ;  /* 0x0000000000449947 */ /* 0x000fea0003800000 */
[----:B------:R-:W-:-:S06]  /*0e90*/  UISETP.NE.AND UP0, UPT, UR46, 0x3, UPT ;  /* 0x000000032e00788c */ /* 0x000fcc000bf05270 */
[----:B------:R-:W-:-:S13]  /*0ea0*/  PLOP3.LUT P1, PT, PT, PT, UP0, 0x80, 0x0 ;  /* 0x000000000000781c */ /* 0x000fda0003f2f008 */
[----:B------:R-:W-:Y:S05]  /*0eb0*/  @!P1 BRA `(.L_x_10) ;  /* 0x0000000000249947 */ /* 0x000fea0003800000 */
[----:B------:R-:W-:-:S06]  /*0ec0*/  UISETP.NE.AND UP0, UPT, UR46, 0x4, UPT ;  /* 0x000000042e00788c */ /* 0x000fcc000bf05270 */
[----:B------:R-:W-:-:S13]  /*0ed0*/  PLOP3.LUT P1, PT, PT, PT, UP0, 0x80, 0x0 ;  /* 0x000000000000781c */ /* 0x000fda0003f2f008 */
[----:B------:R-:W-:Y:S05]  /*0ee0*/  @P1 BRA `(.L_x_11) ;  /* 0x0000000000541947 */ /* 0x000fea0003800000 */
[----:B------:R-:W-:Y:S02]  /*0ef0*/  UIADD3 UR4, UR38, -0x1, URZ ;  /* 0xffffffff26047890 */ /* 0x000fe4000fffe03f */
[----:B------:R-:W-:Y:S02]  /*0f00*/  ULOP3.LUT UR38, UR38, 0x1, URZ, 0xc, !UPT ;  /* 0x0000000126267892 */ /* 0x000fe4000f8e0c3f */
[----:B------:R-:W-:-:S04]  /*0f10*/  ULOP3.LUT UR4, UR4, 0x2, URZ, 0xc0, !UPT ;  /* 0x0000000204047892 */ /* 0x000fc8000f8ec03f */
[----:B------:R-:W-:-:S04]  /*0f20*/  USHF.R.U32.HI UR4, URZ, 0x1, UR4 ;  /* 0x000000013f047899 */ /* 0x000fc80008011604 */
[----:B------:R-:W-:Y:S01]  /*0f30*/  ULOP3.LUT UR39, UR39, UR4, URZ, 0x3c, !UPT ;  /* 0x0000000427277292 */ /* 0x000fe2000f8e3c3f */
[----:B------:R-:W-:Y:S11]  /*0f40*/  BRA `(.L_x_11) ;  /* 0x00000000003c7947 */ /* 0x000ff60003800000 */
.L_x_10:
[----:B------:R-:W-:Y:S02]  /*0f50*/  ULOP3.LUT UP0, URZ, UR38, 0x2, URZ, 0xc0, !UPT ;  /* 0x00000002263f7892 */ /* 0x000fe4000f80c03f */
[----:B------:R-:W-:Y:S02]  /*0f60*/  ULOP3.LUT UR38, UR38, 0x1, URZ, 0xc0, !UPT ;  /* 0x0000000126267892 */ /* 0x000fe4000f8ec03f */
[----:B------:R-:W-:-:S04]  /*0f70*/  USEL UR4, URZ, 0x1, UP0 ;  /* 0x000000013f047887 */ /* 0x000fc80008000000 */
[----:B------:R-:W-:Y:S01]  /*0f80*/  ULOP3.LUT UR39, UR39, UR4, URZ, 0x3c, !UPT ;  /* 0x0000000427277292 */ /* 0x000fe2000f8e3c3f */
[----:B------:R-:W-:Y:S11]  /*0f90*/  BRA `(.L_x_11) ;  /* 0x0000000000287947 */ /* 0x000ff60003800000 */
.L_x_9:
[----:B------:R-:W-:Y:S02]  /*0fa0*/  UIADD3 UR4, UR38, 0x1, URZ ;  /* 0x0000000126047890 */ /* 0x000fe4000fffe03f */
[----:B------:R-:W-:Y:S02]  /*0fb0*/  ULOP3.LUT UR38, UR38, 0x1, URZ, 0xc, !UPT ;  /* 0x0000000126267892 */ /* 0x000fe4000f8e0c3f */
[----:B------:R-:W-:-:S04]  /*0fc0*/  UISETP.GT.U32.AND UP0, UPT, UR4, 0x1, UPT ;  /* 0x000000010400788c */ /* 0x000fc8000bf04070 */
[----:B------:R-:W-:-:S04]  /*0fd0*/  USEL UR4, URZ, 0x1, !UP0 ;  /* 0x000000013f047887 */ /* 0x000fc8000c000000 */
[----:B------:R-:W-:Y:S01]  /*0fe0*/  ULOP3.LUT UR39, UR39, UR4, URZ, 0x3c, !UPT ;  /* 0x0000000427277292 */ /* 0x000fe2000f8e3c3f */
[----:B------:R-:W-:Y:S11]  /*0ff0*/  BRA `(.L_x_11) ;  /* 0x0000000000107947 */ /* 0x000ff60003800000 */
.L_x_8:
[----:B------:R-:W-:Y:S02]  /*1000*/  UISETP.GT.U32.AND UP0, UPT, UR38, 0x1, UPT ;  /* 0x000000012600788c */ /* 0x000fe4000bf04070 */
[----:B------:R-:W-:Y:S02]  /*1010*/  ULOP3.LUT UR38, UR38, 0x1, URZ, 0xc0, !UPT ;  /* 0x0000000126267892 */ /* 0x000fe4000f8ec03f */
[----:B------:R-:W-:-:S04]  /*1020*/  USEL UR4, URZ, 0x1, !UP0 ;  /* 0x000000013f047887 */ /* 0x000fc8000c000000 */
[----:B------:R-:W-:-:S12]  /*1030*/  ULOP3.LUT UR39, UR39, UR4, URZ, 0x3c, !UPT ;  /* 0x0000000427277292 */ /* 0x000fd8000f8e3c3f */
.L_x_11:
[----:B------:R-:W-:Y:S05]  /*1040*/  @!P0 BRA `(.L_x_12) ;  /* 0x00000000003c8947 */ /* 0x000fea0003800000 */
        /* <DEDUP_REMOVED lines=9> */
[----:B------:R-:W-:Y:S01]  /*10e0*/  ULEA UR42, UR42, 0x3, 0x1 ;  /* 0x000000032a2a7891 */ /* 0x000fe2000f8e083f */
[----:B------:R-:W-:Y:S11]  /*10f0*/  BRA `(.L_x_15) ;  /* 0x0000000000147947 */ /* 0x000ff60003800000 */
.L_x_14:
[----:B------:R-:W-:Y:S01]  /*1100*/  ULEA UR42, UR42, 0x2, 0x1 ;  /* 0x000000022a2a7891 */ /* 0x000fe2000f8e083f */
[----:B------:R-:W-:Y:S11]  /*1110*/  BRA `(.L_x_15) ;  /* 0x00000000000c7947 */ /* 0x000ff60003800000 */
.L_x_13:
[----:B------:R-:W-:Y:S01]  /*1120*/  ULEA UR42, UR42, 0x1, 0x1 ;  /* 0x000000012a2a7891 */ /* 0x000fe2000f8e083f */
[----:B------:R-:W-:Y:S11]  /*1130*/  BRA `(.L_x_15) ;  /* 0x0000000000047947 */ /* 0x000ff60003800000 */
.L_x_12:
[----:B------:R-:W-:-:S12]  /*1140*/  USHF.L.U32 UR42, UR42, 0x1, URZ ;  /* 0x000000012a2a7899 */ /* 0x000fd8000800063f */
.L_x_15:
[----:B------:R-:W-:-:S04]  /*1150*/  ULOP3.LUT UR4, UR48, 0x1, URZ, 0xfc, !UPT ;  /* 0x0000000130047892 */ /* 0x000fc8000f8efc3f */
[----:B------:R-:W-:-:S06]  /*1160*/  UISETP.NE.AND UP0, UPT, UR4, 0x3, UPT ;  /* 0x000000030400788c */ /* 0x000fcc000bf05270 */
[----:B------:R-:W-:-:S13]  /*1170*/  PLOP3.LUT P0, PT, PT, PT, UP0, 0x80, 0x0 ;  /* 0x000000000000781c */ /* 0x000fda0003f0f008 */
[----:B------:R-:W-:Y:S05]  /*1180*/  @!P0 BRA `(.L_x_16) ;  /* 0x0000000000048947 */ /* 0x000fea0003800000 */
[----:B------:R-:W-:Y:S01]  /*1190*/  BPT.TRAP 0x1 ;  /* 0x000000040000795c */ /* 0x000fe20000300000 */
.L_x_16:
[----:B------:R-:W-:Y:S01]  /*11a0*/  ULEA UR5, UR38, UR49, 0x3 ;  /* 0x0000003126057291 */ /* 0x000fe2000f8e183f */
[----:B------:R-:W-:Y:S01]  /*11b0*/  MOV R0, UR39 ;  /* 0x0000002700007c02 */ /* 0x000fe20008000f00 */
[----:B------:R-:W-:-:S03]  /*11c0*/  ULOP3.LUT UR4, UR47, 0x1, URZ, 0xfc, !UPT ;  /* 0x000000012f047892 */ /* 0x000fc6000f8efc3f */
[----:B------:R-:W-:Y:S01]  /*11d0*/  SHF.L.U32 R0, R0, 0x1f, RZ ;  /* 0x0000001f00007819 */ /* 0x000fe200000006ff */
[----:B------:R-:W-:-:S03]  /*11e0*/  UISETP.NE.AND UP0, UPT, UR4, 0x3, UPT ;  /* 0x000000030400788c */ /* 0x000fc6000bf05270 */
[----:B------:R-:W1:Y:S03]  /*11f0*/  SYNCS.PHASECHK.TRANS64.TRYWAIT P1, [UR5+0x9450], R0 ;  /* 0x00945000ff0075a7 */ /* 0x000e660008020145 */
[----:B------:R-:W-:Y:S01]  /*1200*/  PLOP3.LUT P0, PT, PT, PT, UP0, 0x80, 0x0 ;  /* 0x000000000000781c */ /* 0x000fe20003f0f008 */
[----:B-1----:R-:W-:-:S12]  /*1210*/  @!P1 BRA `(.L_x_17) ;  /* 0x0000005400709947 */ /* 0x002fd80003800000 */
.L_x_107:
[----:B------:R-:W-:Y:S05]  /*1220*/  @!P0 BRA `(.L_x_18) ;  /* 0x0000000000048947 */ /* 0x000fea0003800000 */
[----:B------:R-:W-:Y:S01]  /*1230*/  BPT.TRAP 0x1 ;  /* 0x000000040000795c */ /* 0x000fe20000300000 */
.L_x_18:
[----:B------:R-:W-:Y:S01]  /*1240*/  ULEA UR14, UR45, UR49, 0x3 ;  /* 0x000000312d0e7291 */ /* 0x000fe2000f8e183f */
[----:B-1----:R-:W-:Y:S01]  /*1250*/  SHF.L.U32 R0, R18, 0x1f, RZ ;  /* 0x0000001f12007819 */ /* 0x002fe200000006ff */
[----:B------:R-:W-:Y:S01]  /*1260*/  UIADD3 UR15, UR49, 0x9490, URZ ;  /* 0x00009490310f7890 */ /* 0x000fe2000fffe03f */
[----:B------:R-:W-:Y:S01]  /*1270*/  SHF.L.U32 R3, R72, 0x1f, RZ ;  /* 0x0000001f48037819 */ /* 0x000fe200000006ff */
[----:B------:R-:W-:Y:S02]  /*1280*/  ULEA UR4, UR46, 0xfffffff8, 0x3 ;  /* 0xfffffff82e047891 */ /* 0x000fe4000f8e183f */
[----:B------:R-:W-:Y:S02]  /*1290*/  ULEA UR13, UR46, UR15, 0x3 ;  /* 0x0000000f2e0d7291 */ /* 0x000fe4000f8e183f */
[----:B------:R-:W-:Y:S01]  /*12a0*/  ULOP3.LUT UR12, UR4, 0x8, URZ, 0xc, !UPT ;  /* 0x00000008040c7892 */ /* 0x000fe2000f8e0c3f */
[----:B------:R-:W1:Y:S02]  /*12b0*/  SYNCS.PHASECHK.TRANS64.TRYWAIT P1, [UR14+0x9400], R0 ;  /* 0x00940000ff0075a7 */ /* 0x000e64000802014e */
[----:B-1----:R-:W-:Y:S09]  /*12c0*/  @!P1 BRA `(.L_x_19) ;  /* 0x00000054005c9947 */ /* 0x002ff20003800000 */
.L_x_108:
[----:B------:R-:W2:Y:S02]  /*12d0*/  SYNCS.PHASECHK.TRANS64.TRYWAIT P1, [UR13+-0x8], R3 ;  /* 0xfffff803ff0075a7 */ /* 0x000ea4000802014d */
[----:B--2---:R-:W-:Y:S05]  /*12e0*/  @!P1 BRA `(.L_x_20) ;  /* 0x00000054006c9947 */ /* 0x004fea0003800000 */
.L_x_109:
[----:B------:R-:W-:Y:S01]  /*12f0*/  ULEA UR6, UR45, UR52, 0x8 ;  /* 0x000000342d067291 */ /* 0x000fe2000f8e403f */
[----:B------:R-:W-:Y:S01]  /*1300*/  WARPGROUP.ARRIVE ;  /* 0x00000000000079c5 */ /* 0x000fe20000000000 */
[----:B------:R-:W-:Y:S01]  /*1310*/  ULEA UR4, UR38, UR51, 0x8 ;  /* 0x0000003326047291 */ /* 0x000fe2000f8e403f */
[----:B------:R-:W-:Y:S01]  /*1320*/  UMOV UR7, 0x80000020 ;  /* 0x8000002000077882 */ /* 0x000fe20000000000 */
[----:B------:R-:W-:Y:S01]  /*1330*/  UMOV UR5, 0x80000020 ;  /* 0x8000002000057882 */ /* 0x000fe20000000000 */
[----:B------:R-:W-:Y:S02]  /*1340*/  UIADD3 UR10, UR6, 0x2, URZ ;  /* 0x00000002060a7890 */ /* 0x000fe4000fffe03f */
[----:B------:R-:W-:Y:S01]  /*1350*/  UIADD3 UR8, UR4, 0x2, URZ ;  /* 0x0000000204087890 */ /* 0x000fe2000fffe03f */
[----:B------:R-:W-:-:S03]  /*1360*/  UMOV UR11, 0x80000020 ;  /* 0x80000020000b7882 */ /* 0x000fc60000000000 */
[----:B------:R-:W-:Y:S01]  /*1370*/  HGMMA.64x64x16.F32.BF16 R24, gdesc[UR4], RZ, !UPT, gsb0 ;  /* 0x00e00000041879f0 */ /* 0x000fe2000c0018ff */
[----:B------:R-:W-:Y:S01]  /*1380*/  UMOV UR9, 0x80000020 ;  /* 0x8000002000097882 */ /* 0x000fe20000000000 */
[----:B------:R-:W-:Y:S01]  /*1390*/  ULDC UR6, c[0x0][0x604] ;  /* 0x0001810000067ab9 */ /* 0x000fe20000000800 */
[----:B------:R-:W-:Y:S02]  /*13a0*/  WARPGROUP.DEPBAR.LE gsb0, 0x0 ;  /* 0x00008000000079c5 */ /* 0x000fe40000010000 */
[----:B------:R-:W-:-:S06]  /*13b0*/  WARPGROUP.ARRIVE ;  /* 0x00000000000079c5 */ /* 0x000fcc0000000000 */
[----:B------:R-:W-:Y:S03]  /*13c0*/  HGMMA.64x64x16.F32.BF16 R24, gdesc[UR8], R24, gsb0 ;  /* 0x00e00000081879f0 */ /* 0x000fe60008001818 */
[----:B------:R-:W-:Y:S02]  /*13d0*/  WARPGROUP.DEPBAR.LE gsb0, 0x0 ;  /* 0x00008000000079c5 */ /* 0x000fe40000010000 */
[----:B-1----:R-:W-:-:S04]  /*13e0*/  FMNMX R3, R24, R25, !PT ;  /* 0x0000001918037209 */ /* 0x002fc80007800000 */
[----:B------:R-:W-:-:S04]  /*13f0*/  FMNMX R0, R28, R3, !PT ;  /* 0x000000031c007209 */ /* 0x000fc80007800000 */
        /* <DEDUP_REMOVED lines=11> */
[----:B------:R-:W-:Y:S02]  /*14b0*/  FMNMX R0, R52, R3, !PT ;  /* 0x0000000334007209 */ /* 0x000fe40007800000 */
[----:B------:R-:W-:Y:S02]  /*14c0*/  FMNMX R3, R26, R27, !PT ;  /* 0x0000001b1a037209 */ /* 0x000fe40007800000 */
[----:B------:R-:W-:-:S05]  /*14d0*/  FMNMX R5, R53, R0, !PT ;  /* 0x0000000035057209 */ /* 0x000fca0007800000 */
[----:B------:R-:W1:Y:S02]  /*14e0*/  SHFL.BFLY PT, R0, R5, 0x1, 0x1f ;  /* 0x0c201f0005007f89 */ /* 0x000e6400000e0000 */
[----:B-1----:R-:W-:Y:S02]  /*14f0*/  FMNMX R6, R5, R0, !PT ;  /* 0x0000000005067209 */ /* 0x002fe40007800000 */
[----:B------:R-:W-:-:S03]  /*1500*/  FMNMX R0, R30, R3, !PT ;  /* 0x000000031e007209 */ /* 0x000fc60007800000 */
[----:B------:R-:W1:Y:S01]  /*1510*/  SHFL.BFLY PT, R7, R6, 0x2, 0x1f ;  /* 0x0c401f0006077f89 */ /* 0x000e6200000e0000 */
[----:B------:R-:W-:-:S04]  /*1520*/  FMNMX R3, R31, R0, !PT ;  /* 0x000000001f037209 */ /* 0x000fc80007800000 */
[----:B------:R-:W-:-:S04]  /*1530*/  FMNMX R0, R34, R3, !PT ;  /* 0x0000000322007209 */ /* 0x000fc80007800000 */
[----:B------:R-:W-:-:S04]  /*1540*/  FMNMX R3, R35, R0, !PT ;  /* 0x0000000023037209 */ /* 0x000fc80007800000 */
[----:B------:R-:W-:-:S04]  /*1550*/  FMNMX R0, R38, R3, !PT ;  /* 0x0000000326007209 */ /* 0x000fc80007800000 */
[----:B------:R-:W-:-:S04]  /*1560*/  FMNMX R3, R39, R0, !PT ;  /* 0x0000000027037209 */ /* 0x000fc80007800000 */
[----:B------:R-:W-:Y:S02]  /*1570*/  FMNMX R0, R42, R3, !PT ;  /* 0x000000032a007209 */ /* 0x000fe40007800000 */
[----:B-1----:R-:W-:Y:S02]  /*1580*/  FMNMX R4, R6, R7, !PT ;  /* 0x0000000706047209 */ /* 0x002fe40007800000 */
[----:B------:R-:W-:Y:S02]  /*1590*/  FMNMX R3, R43, R0, !PT ;  /* 0x000000002b037209 */ /* 0x000fe40007800000 */
[----:B------:R-:W-:Y:S02]  /*15a0*/  FSETP.NEU.AND P1, PT, R4, -INF , PT ;  /* 0xff8000000400780b */ /* 0x000fe40003f2d000 */
[----:B------:R-:W-:Y:S02]  /*15b0*/  FMNMX R0, R46, R3, !PT ;  /* 0x000000032e007209 */ /* 0x000fe40007800000 */
[----:B------:R-:W-:-:S02]  /*15c0*/  FSEL R5, R4, RZ, P1 ;  /* 0x000000ff04057208 */ /* 0x000fc40000800000 */
[----:B------:R-:W-:-:S03]  /*15d0*/  FMNMX R3, R47, R0, !PT ;  /* 0x000000002f037209 */ /* 0x000fc60007800000 */
[----:B------:R-:W-:Y:S01]  /*15e0*/  FMUL R6, R5, UR6 ;  /* 0x0000000605067c20 */ /* 0x000fe20008400000 */
[----:B------:R-:W-:-:S03]  /*15f0*/  FMNMX R0, R50, R3, !PT ;  /* 0x0000000332007209 */ /* 0x000fc60007800000 */
[--C-:B------:R-:W-:Y:S01]  /*1600*/  FFMA R24, R24, UR6, -R6.reuse ;  /* 0x0000000618187c23 */ /* 0x100fe20008000806 */
[--C-:B------:R-:W-:Y:S01]  /*1610*/  FFMA R25, R25, UR6, -R6.reuse ;  /* 0x0000000619197c23 */ /* 0x100fe20008000806 */
[----:B------:R-:W-:Y:S01]  /*1620*/  FMNMX R3, R51, R0, !PT ;  /* 0x0000000033037209 */ /* 0x000fe20007800000 */
[--C-:B------:R-:W-:Y:S01]  /*1630*/  FFMA R36, R36, UR6, -R6.reuse ;  /* 0x0000000624247c23 */ /* 0x100fe20008000806 */
[--C-:B------:R-:W-:Y:S01]  /*1640*/  FFMA R33, R33, UR6, -R6.reuse ;  /* 0x0000000621217c23 */ /* 0x100fe20008000806 */
[----:B------:R-:W-:Y:S01]  /*1650*/  FSETP.GEU.AND P5, PT, R24, -126, PT ;  /* 0xc2fc00001800780b */ /* 0x000fe20003fae000 */
[--C-:B------:R-:W-:Y:S01]  /*1660*/  FFMA R28, R28, UR6, -R6.reuse ;  /* 0x000000061c1c7c23 */ /* 0x100fe20008000806 */
[----:B------:R-:W-:Y:S01]  /*1670*/  FSETP.GEU.AND P6, PT, R25, -126, PT ;  /* 0xc2fc00001900780b */ /* 0x000fe20003fce000 */
[--C-:B------:R-:W-:Y:S01]  /*1680*/  FFMA R32, R32, UR6, -R6.reuse ;  /* 0x0000000620207c23 */ /* 0x100fe20008000806 */
[----:B------:R-:W-:Y:S01]  /*1690*/  FMNMX R0, R54, R3, !PT ;  /* 0x0000000336007209 */ /* 0x000fe20007800000 */
[--C-:B------:R-:W-:Y:S01]  /*16a0*/  FFMA R37, R37, UR6, -R6.reuse ;  /* 0x0000000625257c23 */ /* 0x100fe20008000806 */
[--C-:B------:R-:W-:Y:S01]  /*16b0*/  FFMA R29, R29, UR6, -R6.reuse ;  /* 0x000000061d1d7c23 */ /* 0x100fe20008000806 */
[----:B------:R-:W-:Y:S01]  /*16c0*/  FSETP.GEU.AND P4, PT, R33, -126, PT ;  /* 0xc2fc00002100780b */ /* 0x000fe20003f8e000 */
[--C-:B------:R-:W-:Y:S01]  /*16d0*/  FFMA R45, R45, UR6, -R6.reuse ;  /* 0x000000062d2d7c23 */ /* 0x100fe20008000806 */
[----:B------:R-:W-:Y:S01]  /*16e0*/  FMNMX R0, R55, R0, !PT ;  /* 0x0000000037007209 */ /* 0x000fe20007800000 */
[--C-:B------:R-:W-:Y:S01]  /*16f0*/  FFMA R40, R40, UR6, -R6.reuse ;  /* 0x0000000628287c23 */ /* 0x100fe20008000806 */
[----:B------:R-:W-:Y:S01]  /*1700*/  FSETP.GEU.AND P3, PT, R28, -126, PT ;  /* 0xc2fc00001c00780b */ /* 0x000fe20003f6e000 */
[--C-:B------:R-:W-:Y:S01]  /*1710*/  FFMA R44, R44, UR6, -R6.reuse ;  /* 0x000000062c2c7c23 */ /* 0x100fe20008000806 */
[----:B------:R-:W-:Y:S01]  /*1720*/  @!P5 FMUL R24, R24, 0.5 ;  /* 0x3f0000001818d820 */ /* 0x000fe20000400000 */
[----:B------:R-:W1:Y:S01]  /*1730*/  SHFL.BFLY PT, R3, R0, 0x1, 0x1f ;  /* 0x0c201f0000037f89 */ /* 0x000e6200000e0000 */
[----:B------:R-:W-:Y:S01]  /*1740*/  @!P6 FMUL R25, R25, 0.5 ;  /* 0x3f0000001919e820 */ /* 0x000fe20000400000 */
[----:B------:R-:W-:Y:S01]  /*1750*/  FSETP.GEU.AND P1, PT, R32, -126, PT ;  /* 0xc2fc00002000780b */ /* 0x000fe20003f2e000 */
[--C-:B------:R-:W-:Y:S01]  /*1760*/  FFMA R48, R48, UR6, -R6.reuse ;  /* 0x0000000630307c23 */ /* 0x100fe20008000806 */
[----:B------:R-:W-:Y:S01]  /*1770*/  FSETP.GEU.AND P2, PT, R29, -126, PT ;  /* 0xc2fc00001d00780b */ /* 0x000fe20003f4e000 */
[----:B------:R-:W2:Y:S01]  /*1780*/  MUFU.EX2 R24, R24 ;  /* 0x0000001800187308 */ /* 0x000ea20000000800 */
[----:B------:R-:W-:Y:S01]  /*1790*/  @!P4 FMUL R33, R33, 0.5 ;  /* 0x3f0000002121c820 */ /* 0x000fe20000400000 */
[--C-:B------:R-:W-:Y:S01]  /*17a0*/  FFMA R41, R41, UR6, -R6.reuse ;  /* 0x0000000629297c23 */ /* 0x100fe20008000806 */
[--C-:B------:R-:W-:Y:S01]  /*17b0*/  FFMA R49, R49, UR6, -R6.reuse ;  /* 0x0000000631317c23 */ /* 0x100fe20008000806 */
[--C-:B------:R-:W-:Y:S01]  /*17c0*/  FFMA R52, R52, UR6, -R6.reuse ;  /* 0x0000000634347c23 */ /* 0x100fe20008000806 */
[----:B------:R-:W-:Y:S01]  /*17d0*/  @!P3 FMUL R28, R28, 0.5 ;  /* 0x3f0000001c1cb820 */ /* 0x000fe20000400000 */
[----:B------:R-:W-:-:S02]  /*17e0*/  FFMA R53, R53, UR6, -R6 ;  /* 0x0000000635357c23 */ /* 0x000fc40008000806 */
[----:B------:R-:W3:Y:S02]  /*17f0*/  MUFU.EX2 R25, R25 ;  /* 0x0000001900197308 */ /* 0x000ee40000000800 */
[----:B------:R-:W-:Y:S02]  /*1800*/  @!P1 FMUL R32, R32, 0.5 ;  /* 0x3f00000020209820 */ /* 0x000fe40000400000 */
[----:B------:R-:W-:-:S04]  /*1810*/  @!P2 FMUL R29, R29, 0.5 ;  /* 0x3f0000001d1da820 */ /* 0x000fc80000400000 */
[----:B------:R-:W4:Y:S01]  /*1820*/  MUFU.EX2 R33, R33 ;  /* 0x0000002100217308 */ /* 0x000f220000000800 */
[----:B--2---:R-:W-:Y:S01]  /*1830*/  @!P5 FMUL R24, R24, R24 ;  /* 0x000000181818d220 */ /* 0x004fe20000400000 */
[----:B------:R-:W-:Y:S02]  /*1840*/  FSETP.GEU.AND P5, PT, R36, -126, PT ;  /* 0xc2fc00002400780b */ /* 0x000fe40003fae000 */
[----:B-1----:R-:W-:-:S04]  /*1850*/  FMNMX R3, R0, R3, !PT ;  /* 0x0000000300037209 */ /* 0x002fc80007800000 */
[----:B------:R-:W1:Y:S01]  /*1860*/  MUFU.EX2 R28, R28 ;  /* 0x0000001c001c7308 */ /* 0x000e620000000800 */
[----:B---3--:R-:W-:Y:S01]  /*1870*/  @!P6 FMUL R25, R25, R25 ;  /* 0x000000191919e220 */ /* 0x008fe20000400000 */
[----:B------:R-:W-:Y:S01]  /*1880*/  FSETP.GEU.AND P6, PT, R37, -126, PT ;  /* 0xc2fc00002500780b */ /* 0x000fe20003fce000 */
[----:B------:R-:W2:Y:S04]  /*1890*/  SHFL.BFLY PT, R0, R3, 0x2, 0x1f ;  /* 0x0c401f0003007f89 */ /* 0x000ea800000e0000 */
[----:B------:R-:W-:Y:S01]  /*18a0*/  @!P5 FMUL R36, R36, 0.5 ;  /* 0x3f0000002424d820 */ /* 0x000fe20000400000 */
[----:B------:R-:W3:Y:S01]  /*18b0*/  MUFU.EX2 R32, R32 ;  /* 0x0000002000207308 */ /* 0x000ee20000000800 */
[----:B----4-:R-:W-:Y:S01]  /*18c0*/  @!P4 FMUL R33, R33, R33 ;  /* 0x000000212121c220 */ /* 0x010fe20000400000 */
[----:B------:R-:W-:-:S05]  /*18d0*/  FSETP.GEU.AND P4, PT, R45, -126, PT ;  /* 0xc2fc00002d00780b */ /* 0x000fca0003f8e000 */
[----:B------:R-:W-:Y:S01]  /*18e0*/  @!P6 FMUL R37, R37, 0.5 ;  /* 0x3f0000002525e820 */ /* 0x000fe20000400000 */
[----:B------:R-:W4:Y:S01]  /*18f0*/  MUFU.EX2 R36, R36 ;  /* 0x0000002400247308 */ /* 0x000f220000000800 */
[----:B-1----:R-:W-:Y:S01]  /*1900*/  @!P3 FMUL R28, R28, R28 ;  /* 0x0000001c1c1cb220 */ /* 0x002fe20000400000 */
[----:B------:R-:W-:-:S05]  /*1910*/  FSETP.GEU.AND P3, PT, R40, -126, PT ;  /* 0xc2fc00002800780b */ /* 0x000fca0003f6e000 */
[----:B------:R-:W-:Y:S01]  /*1920*/  @!P4 FMUL R45, R45, 0.5 ;  /* 0x3f0000002d2dc820 */ /* 0x000fe20000400000 */
[----:B------:R-:W1:Y:S01]  /*1930*/  MUFU.EX2 R37, R37 ;  /* 0x0000002500257308 */ /* 0x000e620000000800 */
[----:B---3--:R-:W-:Y:S01]  /*1940*/  @!P1 FMUL R32, R32, R32 ;  /* 0x0000002020209220 */ /* 0x008fe20000400000 */
[----:B------:R-:W-:Y:S02]  /*1950*/  FSETP.GEU.AND P1, PT, R44, -126, PT ;  /* 0xc2fc00002c00780b */ /* 0x000fe40003f2e000 */
[----:B--2---:R-:W-:-:S03]  /*1960*/  FMNMX R5, R3, R0, !PT ;  /* 0x0000000003057209 */ /* 0x004fc60007800000 */
[----:B------:R-:W-:Y:S01]  /*1970*/  @!P3 FMUL R40, R40, 0.5 ;  /* 0x3f0000002828b820 */ /* 0x000fe20000400000 */
[----:B------:R-:W2:Y:S01]  /*1980*/  MUFU.EX2 R29, R29 ;  /* 0x0000001d001d7308 */ /* 0x000ea20000000800 */
[----:B----4-:R-:W-:Y:S01]  /*1990*/  @!P5 FMUL R36, R36, R36 ;  /* 0x000000242424d220 */ /* 0x010fe20000400000 */
[----:B------:R-:W-:-:S04]  /*19a0*/  FSETP.NEU.AND P5, PT, R5, -INF , PT ;  /* 0xff8000000500780b */ /* 0x000fc80003fad000 */
[----:B------:R-:W-:Y:S01]  /*19b0*/  FSEL R0, R5, RZ, P5 ;  /* 0x000000ff05007208 */ /* 0x000fe20002800000 */
[----:B------:R-:W-:Y:S01]  /*19c0*/  @!P1 FMUL R44, R44, 0.5 ;  /* 0x3f0000002c2c9820 */ /* 0x000fe20000400000 */
[----:B------:R-:W-:Y:S01]  /*19d0*/  FSETP.GEU.AND P5, PT, R49, -126, PT ;  /* 0xc2fc00003100780b */ /* 0x000fe20003fae000 */
[----:B-1----:R-:W-:Y:S01]  /*19e0*/  @!P6 FMUL R37, R37, R37 ;  /* 0x000000252525e220 */ /* 0x002fe20000400000 */
[----:B------:R-:W-:Y:S01]  /*19f0*/  FSETP.GEU.AND P6, PT, R48, -126, PT ;  /* 0xc2fc00003000780b */ /* 0x000fe20003fce000 */
[----:B------:R-:W1:Y:S01]  /*1a00*/  MUFU.EX2 R10, R45 ;  /* 0x0000002d000a7308 */ /* 0x000e620000000800 */
[----:B------:R-:W-:-:S04]  /*1a10*/  FMUL R0, R0, UR6 ;  /* 0x0000000600007c20 */ /* 0x000fc80008400000 */
[--C-:B------:R-:W-:Y:S01]  /*1a20*/  FFMA R27, R27, UR6, -R0.reuse ;  /* 0x000000061b1b7c23 */ /* 0x100fe20008000800 */
[----:B--2---:R-:W-:Y:S01]  /*1a30*/  @!P2 FMUL R29, R29, R29 ;  /* 0x0000001d1d1da220 */ /* 0x004fe20000400000 */
[----:B------:R-:W-:Y:S01]  /*1a40*/  FSETP.GEU.AND P2, PT, R41, -126, PT ;  /* 0xc2fc00002900780b */ /* 0x000fe20003f4e000 */
[----:B------:R-:W2:Y:S01]  /*1a50*/  MUFU.EX2 R7, R40 ;  /* 0x0000002800077308 */ /* 0x000ea20000000800 */
[--C-:B------:R-:W-:Y:S01]  /*1a60*/  FFMA R26, R26, UR6, -R0.reuse ;  /* 0x000000061a1a7c23 */ /* 0x100fe20008000800 */
[----:B------:R-:W-:Y:S01]  /*1a70*/  @!P5 FMUL R49, R49, 0.5 ;  /* 0x3f0000003131d820 */ /* 0x000fe20000400000 */
[--C-:B------:R-:W-:Y:S01]  /*1a80*/  FFMA R30, R30, UR6, -R0.reuse ;  /* 0x000000061e1e7c23 */ /* 0x100fe20008000800 */
[----:B------:R-:W-:Y:S01]  /*1a90*/  @!P6 FMUL R48, R48, 0.5 ;  /* 0x3f0000003030e820 */ /* 0x000fe20000400000 */
[--C-:B------:R-:W-:Y:S01]  /*1aa0*/  FFMA R31, R31, UR6, -R0.reuse ;  /* 0x000000061f1f7c23 */ /* 0x100fe20008000800 */
[--C-:B------:R-:W-:Y:S01]  /*1ab0*/  FFMA R34, R34, UR6, -R0.reuse ;  /* 0x0000000622227c23 */ /* 0x100fe20008000800 */
[--C-:B------:R-:W-:Y:S01]  /*1ac0*/  FFMA R3, R38, UR6, -R0.reuse ;  /* 0x0000000626037c23 */ /* 0x100fe20008000800 */
[----:B------:R-:W3:Y:S01]  /*1ad0*/  MUFU.EX2 R9, R44 ;  /* 0x0000002c00097308 */ /* 0x000ee20000000800 */
[----:B-1----:R-:W-:Y:S01]  /*1ae0*/  @!P4 FMUL R10, R10, R10 ;  /* 0x0000000a0a0ac220 */ /* 0x002fe20000400000 */
[----:B------:R-:W-:Y:S01]  /*1af0*/  FSETP.GEU.AND P4, PT, R27, -126, PT ;  /* 0xc2fc00001b00780b */ /* 0x000fe20003f8e000 */
[--C-:B------:R-:W-:Y:S01]  /*1b00*/  FFMA R39, R39, UR6, -R0.reuse ;  /* 0x0000000627277c23 */ /* 0x100fe20008000800 */
[----:B------:R-:W-:Y:S01]  /*1b10*/  @!P2 FMUL R41, R41, 0.5 ;  /* 0x3f0000002929a820 */ /* 0x000fe20000400000 */
[--C-:B------:R-:W-:Y:S01]  /*1b20*/  FFMA R42, R42, UR6, -R0.reuse ;  /* 0x000000062a2a7c23 */ /* 0x100fe20008000800 */
[--C-:B------:R-:W-:Y:S01]  /*1b30*/  FFMA R35, R35, UR6, -R0.reuse ;  /* 0x0000000623237c23 */ /* 0x100fe20008000800 */
[--C-:B------:R-:W-:Y:S01]  /*1b40*/  FFMA R43, R43, UR6, -R0.reuse ;  /* 0x000000062b2b7c23 */ /* 0x100fe20008000800 */
[----:B------:R-:W1:Y:S01]  /*1b50*/  MUFU.EX2 R11, R48 ;  /* 0x00000030000b7308 */ /* 0x000e620000000800 */
[----:B--2---:R-:W-:Y:S01]  /*1b60*/  @!P3 FMUL R7, R7, R7 ;  /* 0x000000070707b220 */ /* 0x004fe20000400000 */
[----:B------:R-:W-:Y:S01]  /*1b70*/  FSETP.GEU.AND P3, PT, R52, -126, PT ;  /* 0xc2fc00003400780b */ /* 0x000fe20003f6e000 */
[--C-:B------:R-:W-:Y:S01]  /*1b80*/  FFMA R46, R46, UR6, -R0.reuse ;  /* 0x000000062e2e7c23 */ /* 0x100fe20008000800 */
[--C-:B------:R-:W-:Y:S01]  /*1b90*/  FFMA R50, R50, UR6, -R0.reuse ;  /* 0x0000000632327c23 */ /* 0x100fe20008000800 */
[--C-:B------:R-:W-:Y:S01]  /*1ba0*/  FFMA R51, R51, UR6, -R0.reuse ;  /* 0x0000000633337c23 */ /* 0x100fe20008000800 */
[--C-:B------:R-:W-:Y:S01]  /*1bb0*/  FFMA R54, R54, UR6, -R0.reuse ;  /* 0x0000000636367c23 */ /* 0x100fe20008000800 */
[----:B------:R-:W-:Y:S01]  /*1bc0*/  @!P4 FMUL R27, R27, 0.5 ;  /* 0x3f0000001b1bc820 */ /* 0x000fe20000400000 */
[----:B------:R-:W2:Y:S01]  /*1bd0*/  MUFU.EX2 R8, R41 ;  /* 0x0000002900087308 */ /* 0x000ea20000000800 */
[----:B---3--:R-:W-:Y:S01]  /*1be0*/  @!P1 FMUL R9, R9, R9 ;  /* 0x0000000909099220 */ /* 0x008fe20000400000 */
[----:B------:R-:W-:Y:S01]  /*1bf0*/  FSETP.GEU.AND P1, PT, R26, -126, PT ;  /* 0xc2fc00001a00780b */ /* 0x000fe20003f2e000 */
[--C-:B------:R-:W-:Y:S01]  /*1c00*/  FFMA R47, R47, UR6, -R0.reuse ;  /* 0x000000062f2f7c23 */ /* 0x100fe20008000800 */
[----:B------:R-:W-:-:S03]  /*1c10*/  FFMA R0, R55, UR6, -R0 ;  /* 0x0000000637007c23 */ /* 0x000fc60008000800 */
[----:B------:R-:W-:Y:S01]  /*1c20*/  @!P3 FMUL R52, R52, 0.5 ;  /* 0x3f0000003434b820 */ /* 0x000fe20000400000 */
[----:B------:R-:W3:Y:S01]  /*1c30*/  MUFU.EX2 R6, R49 ;  /* 0x0000003100067308 */ /* 0x000ee20000000800 */
[----:B-1----:R-:W-:Y:S01]  /*1c40*/  @!P6 FMUL R11, R11, R11 ;  /* 0x0000000b0b0be220 */ /* 0x002fe20000400000 */
[----:B------:R-:W-:-:S05]  /*1c50*/  FSETP.GEU.AND P6, PT, R30, -126, PT ;  /* 0xc2fc00001e00780b */ /* 0x000fca0003fce000 */
[----:B------:R-:W-:Y:S01]  /*1c60*/  @!P1 FMUL R26, R26, 0.5 ;  /* 0x3f0000001a1a9820 */ /* 0x000fe20000400000 */
[----:B------:R-:W1:Y:S01]  /*1c70*/  MUFU.EX2 R13, R52 ;  /* 0x00000034000d7308 */ /* 0x000e620000000800 */
[----:B--2---:R-:W-:Y:S01]  /*1c80*/  @!P2 FMUL R8, R8, R8 ;  /* 0x000000080808a220 */ /* 0x004fe20000400000 */
[----:B------:R-:W-:-:S05]  /*1c90*/  FSETP.GEU.AND P2, PT, R53, -126, PT ;  /* 0xc2fc00003500780b */ /* 0x000fca0003f4e000 */
[----:B------:R-:W-:Y:S01]  /*1ca0*/  @!P6 FMUL R30, R30, 0.5 ;  /* 0x3f0000001e1ee820 */ /* 0x000fe20000400000 */
[----:B------:R2:W4:Y:S01]  /*1cb0*/  MUFU.EX2 R14, R26 ;  /* 0x0000001a000e7308 */ /* 0x0005220000000800 */
[----:B---3--:R-:W-:Y:S01]  /*1cc0*/  @!P5 FMUL R6, R6, R6 ;  /* 0x000000060606d220 */ /* 0x008fe20000400000 */
[----:B------:R-:W-:-:S03]  /*1cd0*/  FSETP.GEU.AND P5, PT, R31, -126, PT ;  /* 0xc2fc00001f00780b */ /* 0x000fc60003fae000 */
[----:B------:R-:W-:Y:S01]  /*1ce0*/  FADD R41, R33, R6 ;  /* 0x0000000621297221 */ /* 0x000fe20000000000 */
[----:B------:R-:W-:Y:S01]  /*1cf0*/  F2FP.BF16.F32.PACK_AB R76, R6, R11 ;  /* 0x0000000b064c723e */ /* 0x000fe200000010ff */
[----:B------:R-:W-:Y:S01]  /*1d00*/  @!P2 FMUL R53, R53, 0.5 ;  /* 0x3f0000003535a820 */ /* 0x000fe20000400000 */
[----:B------:R-:W3:Y:S01]  /*1d10*/  MUFU.EX2 R27, R27 ;  /* 0x0000001b001b7308 */ /* 0x000ee20000000800 */
[----:B-1----:R-:W-:Y:S01]  /*1d20*/  @!P3 FMUL R13, R13, R13 ;  /* 0x0000000d0d0db220 */ /* 0x002fe20000400000 */
[----:B------:R-:W-:Y:S01]  /*1d30*/  FSETP.GEU.AND P3, PT, R34, -126, PT ;  /* 0xc2fc00002200780b */ /* 0x000fe20003f6e000 */
[----:B--2---:R-:W-:-:S04]  /*1d40*/  FADD R26, R25, R8 ;  /* 0x00000008191a7221 */ /* 0x004fc80000000000 */
[----:B------:R-:W-:Y:S01]  /*1d50*/  @!P5 FMUL R31, R31, 0.5 ;  /* 0x3f0000001f1fd820 */ /* 0x000fe20000400000 */
[----:B------:R1:W2:Y:S01]  /*1d60*/  MUFU.EX2 R15, R30 ;  /* 0x0000001e000f7308 */ /* 0x0002a20000000800 */
[----:B----4-:R-:W-:Y:S01]  /*1d70*/  @!P1 FMUL R14, R14, R14 ;  /* 0x0000000e0e0e9220 */ /* 0x010fe20000400000 */
[----:B------:R-:W-:Y:S01]  /*1d80*/  FSETP.GEU.AND P1, PT, R3, -126, PT ;  /* 0xc2fc00000300780b */ /* 0x000fe20003f2e000 */
[----:B------:R-:W-:-:S04]  /*1d90*/  FADD R26, R26, R41 ;  /* 0x000000291a1a7221 */ /* 0x000fc80000000000 */
[----:B------:R-:W-:Y:S01]  /*1da0*/  @!P3 FMUL R34, R34, 0.5 ;  /* 0x3f0000002222b820 */ /* 0x000fe20000400000 */
[----:B------:R-:W4:Y:S01]  /*1db0*/  MUFU.EX2 R12, R53 ;  /* 0x00000035000c7308 */ /* 0x000f220000000800 */
[----:B---3--:R-:W-:Y:S01]  /*1dc0*/  @!P4 FMUL R27, R27, R27 ;  /* 0x0000001b1b1bc220 */ /* 0x008fe20000400000 */
[----:B------:R-:W-:Y:S01]  /*1dd0*/  FSETP.GEU.AND P4, PT, R39, -126, PT ;  /* 0xc2fc00002700780b */ /* 0x000fe20003f8e000 */
[----:B-1----:R-:W-:-:S04]  /*1de0*/  FADD R30, R28, R9 ;  /* 0x000000091c1e7221 */ /* 0x002fc80000000000 */
[----:B------:R-:W-:Y:S01]  /*1df0*/  @!P1 FMUL R3, R3, 0.5 ;  /* 0x3f00000003039820 */ /* 0x000fe20000400000 */
[----:B------:R-:W1:Y:S01]  /*1e00*/  MUFU.EX2 R20, R31 ;  /* 0x0000001f00147308 */ /* 0x000e620000000800 */
[----:B--2---:R-:W-:Y:S01]  /*1e10*/  @!P6 FMUL R15, R15, R15 ;  /* 0x0000000f0f0fe220 */ /* 0x004fe20000400000 */
[----:B------:R-:W-:-:S05]  /*1e20*/  FSETP.GEU.AND P6, PT, R42, -126, PT ;  /* 0xc2fc00002a00780b */ /* 0x000fca0003fce000 */
[----:B------:R-:W-:Y:S01]  /*1e30*/  @!P4 FMUL R39, R39, 0.5 ;  /* 0x3f0000002727c820 */ /* 0x000fe20000400000 */
[----:B------:R2:W3:Y:S01]  /*1e40*/  MUFU.EX2 R21, R34 ;  /* 0x0000002200157308 */ /* 0x0004e20000000800 */
[----:B----4-:R-:W-:Y:S01]  /*1e50*/  @!P2 FMUL R12, R12, R12 ;  /* 0x0000000c0c0ca220 */ /* 0x010fe20000400000 */
[----:B------:R-:W-:-:S03]  /*1e60*/  FSETP.GEU.AND P2, PT, R35, -126, PT ;  /* 0xc2fc00002300780b */ /* 0x000fc60003f4e000 */
[----:B------:R-:W-:Y:S01]  /*1e70*/  FADD R45, R37, R12 ;  /* 0x0000000c252d7221 */ /* 0x000fe20000000000 */
[----:B------:R-:W-:Y:S01]  /*1e80*/  F2FP.BF16.F32.PACK_AB R78, R12, R13 ;  /* 0x0000000d0c4e723e */ /* 0x000fe200000010ff */
[----:B------:R-:W-:Y:S01]  /*1e90*/  @!P6 FMUL R42, R42, 0.5 ;  /* 0x3f0000002a2ae820 */ /* 0x000fe20000400000 */
[----:B------:R4:W5:Y:S01]  /*1ea0*/  MUFU.EX2 R31, R3 ;  /* 0x00000003001f7308 */ /* 0x0009620000000800 */
[----:B-1----:R-:W-:Y:S01]  /*1eb0*/  @!P5 FMUL R20, R20, R20 ;  /* 0x000000141414d220 */ /* 0x002fe20000400000 */
[----:B------:R-:W-:Y:S01]  /*1ec0*/  FSETP.GEU.AND P5, PT, R43, -126, PT ;  /* 0xc2fc00002b00780b */ /* 0x000fe20003fae000 */
[----:B--2---:R-:W-:-:S04]  /*1ed0*/  FADD R34, R29, R10 ;  /* 0x0000000a1d227221 */ /* 0x004fc80000000000 */
[----:B------:R-:W-:Y:S01]  /*1ee0*/  @!P2 FMUL R35, R35, 0.5 ;  /* 0x3f0000002323a820 */ /* 0x000fe20000400000 */
[----:B------:R-:W1:Y:S01]  /*1ef0*/  MUFU.EX2 R40, R39 ;  /* 0x0000002700287308 */ /* 0x000e620000000800 */
[----:B---3--:R-:W-:Y:S01]  /*1f00*/  @!P3 FMUL R21, R21, R21 ;  /* 0x000000151515b220 */ /* 0x008fe20000400000 */
[----:B------:R-:W-:Y:S01]  /*1f10*/  FSETP.GEU.AND P3, PT, R46, -126, PT ;  /* 0xc2fc00002e00780b */ /* 0x000fe20003f6e000 */
[----:B----4-:R-:W-:Y:S01]  /*1f20*/  FADD R3, R24, R7 ;  /* 0x0000000718037221 */ /* 0x010fe20000000000 */
[----:B------:R-:W-:Y:S01]  /*1f30*/  FADD R45, R34, R45 ;  /* 0x0000002d222d7221 */ /* 0x000fe20000000000 */
[----:B------:R-:W-:Y:S02]  /*1f40*/  F2FP.BF16.F32.PACK_AB R24, R25, R24 ;  /* 0x000000181918723e */ /* 0x000fe400000010ff */
[----:B------:R-:W-:Y:S01]  /*1f50*/  @!P5 FMUL R43, R43, 0.5 ;  /* 0x3f0000002b2bd820 */ /* 0x000fe20000400000 */
[----:B------:R2:W3:Y:S01]  /*1f60*/  MUFU.EX2 R23, R42 ;  /* 0x0000002a00177308 */ /* 0x0004e20000000800 */
[----:B-----5:R-:W-:Y:S01]  /*1f70*/  @!P1 FMUL R31, R31, R31 ;  /* 0x0000001f1f1f9220 */ /* 0x020fe20000400000 */
[----:B------:R-:W-:Y:S01]  /*1f80*/  FSETP.GEU.AND P1, PT, R50, -126, PT ;  /* 0xc2fc00003200780b */ /* 0x000fe20003f2e000 */
[----:B------:R-:W-:Y:S01]  /*1f90*/  FADD R26, R26, R45 ;  /* 0x0000002d1a1a7221 */ /* 0x000fe20000000000 */
[----:B------:R-:W-:-:S03]  /*1fa0*/  F2FP.BF16.F32.PACK_AB R25, R27, R14 ;  /* 0x0000000e1b19723e */ /* 0x000fc600000010ff */
[----:B------:R-:W-:Y:S01]  /*1fb0*/  @!P3 FMUL R46, R46, 0.5 ;  /* 0x3f0000002e2eb820 */ /* 0x000fe20000400000 */
[----:B------:R-:W4:Y:S01]  /*1fc0*/  MUFU.EX2 R38, R35 ;  /* 0x0000002300267308 */ /* 0x000f220000000800 */
[----:B-1----:R-:W-:Y:S01]  /*1fd0*/  @!P4 FMUL R40, R40, R40 ;  /* 0x000000282828c220 */ /* 0x002fe20000400000 */
[----:B------:R-:W-:Y:S01]  /*1fe0*/  FSETP.GEU.AND P4, PT, R51, -126, PT ;  /* 0xc2fc00003300780b */ /* 0x000fe20003f8e000 */
[----:B--2---:R-:W-:-:S04]  /*1ff0*/  FADD R42, R32, R11 ;  /* 0x0000000b202a7221 */ /* 0x004fc80000000000 */
[----:B------:R-:W-:Y:S01]  /*2000*/  @!P1 FMUL R50, R50, 0.5 ;  /* 0x3f00000032329820 */ /* 0x000fe20000400000 */
[----:B------:R1:W2:Y:S01]  /*2010*/  MUFU.EX2 R44, R43 ;  /* 0x0000002b002c7308 */ /* 0x0002a20000000800 */
[----:B---3--:R-:W-:Y:S01]  /*2020*/  @!P6 FMUL R23, R23, R23 ;  /* 0x000000171717e220 */ /* 0x008fe20000400000 */
[----:B------:R-:W-:Y:S01]  /*2030*/  FSETP.GEU.AND P6, PT, R54, -126, PT ;  /* 0xc2fc00003600780b */ /* 0x000fe20003fce000 */
[----:B------:R-:W-:-:S04]  /*2040*/  FADD R3, R3, R42 ;  /* 0x0000002a03037221 */ /* 0x000fc80000000000 */
[----:B------:R-:W-:Y:S01]  /*2050*/  @!P4 FMUL R51, R51, 0.5 ;  /* 0x3f0000003333c820 */ /* 0x000fe20000400000 */
[----:B------:R-:W3:Y:S01]  /*2060*/  MUFU.EX2 R46, R46 ;  /* 0x0000002e002e7308 */ /* 0x000ee20000000800 */
[----:B----4-:R-:W-:Y:S01]  /*2070*/  @!P2 FMUL R38, R38, R38 ;  /* 0x000000262626a220 */ /* 0x010fe20000400000 */
[----:B------:R-:W-:Y:S01]  /*2080*/  FSETP.GEU.AND P2, PT, R47, -126, PT ;  /* 0xc2fc00002f00780b */ /* 0x000fe20003f4e000 */
[----:B-1----:R-:W-:-:S04]  /*2090*/  FADD R43, R36, R13 ;  /* 0x0000000d242b7221 */ /* 0x002fc80000000000 */
[----:B------:R-:W-:Y:S01]  /*20a0*/  @!P6 FMUL R54, R54, 0.5 ;  /* 0x3f0000003636e820 */ /* 0x000fe20000400000 */
[----:B------:R-:W1:Y:S01]  /*20b0*/  MUFU.EX2 R50, R50 ;  /* 0x0000003200327308 */ /* 0x000e620000000800 */
[----:B--2---:R-:W-:Y:S01]  /*20c0*/  @!P5 FMUL R44, R44, R44 ;  /* 0x0000002c2c2cd220 */ /* 0x004fe20000400000 */
[----:B------:R-:W-:Y:S01]  /*20d0*/  FSETP.GEU.AND P5, PT, R0, -126, PT ;  /* 0xc2fc00000000780b */ /* 0x000fe20003fae000 */
[----:B------:R-:W-:Y:S02]  /*20e0*/  FADD R30, R30, R43 ;  /* 0x0000002b1e1e7221 */ /* 0x000fe40000000000 */
[----:B------:R-:W-:Y:S01]  /*20f0*/  FADD R34, R27, R44 ;  /* 0x0000002c1b227221 */ /* 0x000fe20000000000 */
[----:B------:R-:W-:Y:S01]  /*2100*/  F2FP.BF16.F32.PACK_AB R27, R20, R15 ;  /* 0x0000000f141b723e */ /* 0x000fe200000010ff */
[----:B------:R-:W-:Y:S01]  /*2110*/  @!P2 FMUL R47, R47, 0.5 ;  /* 0x3f0000002f2fa820 */ /* 0x000fe20000400000 */
[----:B------:R-:W2:Y:S01]  /*2120*/  MUFU.EX2 R51, R51 ;  /* 0x0000003300337308 */ /* 0x000ea20000000800 */
[----:B------:R-:W-:Y:S01]  /*2130*/  FADD R3, R3, R30 ;  /* 0x0000001e03037221 */ /* 0x000fe20000000000 */
[----:B------:R-:W-:-:S02]  /*2140*/  IMAD.U32 R30, RZ, RZ, UR12 ;  /* 0x0000000cff1e7e24 */ /* 0x000fc4000f8e00ff */
[----:B---3--:R-:W-:Y:S01]  /*2150*/  @!P3 FMUL R46, R46, R46 ;  /* 0x0000002e2e2eb220 */ /* 0x008fe20000400000 */
[----:B------:R-:W-:Y:S01]  /*2160*/  UIADD3 UR12, UR45, 0x1, URZ ;  /* 0x000000012d0c7890 */ /* 0x000fe2000fffe03f */
[----:B------:R3:W-:Y:S01]  /*2170*/  SYNCS.ARRIVE.TRANS64.A1T0 RZ, [R30+UR15], RZ ;  /* 0x000000ff1eff79a7 */ /* 0x0007e2000810000f */
[----:B------:R-:W-:Y:S01]  /*2180*/  @!P5 FMUL R0, R0, 0.5 ;  /* 0x3f0000000000d820 */ /* 0x000fe20000400000 */
[----:B------:R4:W5:Y:S01]  /*2190*/  MUFU.EX2 R35, R47 ;  /* 0x0000002f00237308 */ /* 0x0009620000000800 */
[----:B-1----:R-:W-:Y:S01]  /*21a0*/  @!P1 FMUL R50, R50, R50 ;  /* 0x0000003232329220 */ /* 0x002fe20000400000 */
[----:B------:R-:W-:Y:S01]  /*21b0*/  FADD R41, R15, R46 ;  /* 0x0000002e0f297221 */ /* 0x000fe20000000000 */
[----:B------:R-:W-:Y:S02]  /*21c0*/  UISETP.NE.AND UP0, UPT, UR12, 0x5, UPT ;  /* 0x000000050c00788c */ /* 0x000fe4000bf05270 */
[----:B------:R-:W-:Y:S01]  /*21d0*/  FADD R43, R21, R50 ;  /* 0x00000032152b7221 */ /* 0x000fe20000000000 */
[----:B---3--:R-:W-:Y:S01]  /*21e0*/  F2FP.BF16.F32.PACK_AB R30, R37, R36 ;  /* 0x00000024251e723e */ /* 0x008fe200000010ff */
[----:B------:R-:W-:Y:S01]  /*21f0*/  USEL UR6, URZ, 0x1, UP0 ;  /* 0x000000013f067887 */ /* 0x000fe20008000000 */
[----:B------:R-:W1:Y:S01]  /*2200*/  MUFU.EX2 R54, R54 ;  /* 0x0000003600367308 */ /* 0x000e620000000800 */
[----:B--2---:R-:W-:Y:S01]  /*2210*/  @!P4 FMUL R51, R51, R51 ;  /* 0x000000333333c220 */ /* 0x004fe20000400000 */
[----:B------:R-:W-:-:S03]  /*2220*/  USEL UR12, UR12, URZ, UP0 ;  /* 0x0000003f0c0c7287 */ /* 0x000fc60008000000 */
[----:B----4-:R-:W-:Y:S01]  /*2230*/  FADD R47, R38, R51 ;  /* 0x00000033262f7221 */ /* 0x010fe20000000000 */
[----:B------:R-:W-:Y:S02]  /*2240*/  LOP3.LUT R18, R18, UR6, RZ, 0x3c, !PT ;  /* 0x0000000612127c12 */ /* 0x000fe4000f8e3cff */
[----:B------:R2:W3:Y:S01]  /*2250*/  MUFU.EX2 R39, R0 ;  /* 0x0000000000277308 */ /* 0x0004e20000000800 */
[----:B-----5:R-:W-:Y:S01]  /*2260*/  @!P2 FMUL R35, R35, R35 ;  /* 0x000000232323a220 */ /* 0x020fe20000400000 */
[----:B------:R-:W-:Y:S01]  /*2270*/  FADD R34, R34, R47 ;  /* 0x0000002f22227221 */ /* 0x000fe20000000000 */
[----:B------:R-:W-:Y:S02]  /*2280*/  F2FP.BF16.F32.PACK_AB R77, R51, R50 ;  /* 0x00000032334d723e */ /* 0x000fe400000010ff */
[----:B------:R-:W-:Y:S01]  /*2290*/  FADD R42, R20, R35 ;  /* 0x00000023142a7221 */ /* 0x000fe20000000000 */
[----:B------:R-:W-:Y:S01]  /*22a0*/  F2FP.BF16.F32.PACK_AB R35, R35, R46 ;  /* 0x0000002e2323723e */ /* 0x000fe200000010ff */
[----:B-1----:R-:W-:Y:S01]  /*22b0*/  @!P6 FMUL R54, R54, R54 ;  /* 0x000000363636e220 */ /* 0x002fe20000400000 */
[----:B--2---:R-:W-:-:S03]  /*22c0*/  FADD R0, R14, R23 ;  /* 0x000000170e007221 */ /* 0x004fc60000000000 */
[----:B------:R-:W-:Y:S01]  /*22d0*/  FADD R48, R31, R54 ;  /* 0x000000361f307221 */ /* 0x000fe20000000000 */
[----:B------:R-:W-:Y:S01]  /*22e0*/  FADD R0, R0, R43 ;  /* 0x0000002b00007221 */ /* 0x000fe20000000000 */
[----:B------:R-:W-:Y:S01]  /*22f0*/  F2FP.BF16.F32.PACK_AB R31, R40, R31 ;  /* 0x0000001f281f723e */ /* 0x000fe200000010ff */
[----:B---3--:R-:W-:Y:S01]  /*2300*/  @!P5 FMUL R39, R39, R39 ;  /* 0x000000272727d220 */ /* 0x008fe20000400000 */
[----:B------:R-:W-:-:S03]  /*2310*/  FADD R41, R41, R48 ;  /* 0x0000003029297221 */ /* 0x000fc60000000000 */
[----:B------:R-:W-:Y:S01]  /*2320*/  FADD R49, R40, R39 ;  /* 0x0000002728317221 */ /* 0x000fe20000000000 */
[----:B------:R-:W-:Y:S01]  /*2330*/  FADD R41, R0, R41 ;  /* 0x0000002900297221 */ /* 0x000fe20000000000 */
[----:B------:R-:W-:Y:S01]  /*2340*/  FADD R0, R3, R26 ;  /* 0x0000001a03007221 */ /* 0x000fe20000000000 */
[----:B------:R-:W-:Y:S01]  /*2350*/  F2FP.BF16.F32.PACK_AB R26, R29, R28 ;  /* 0x0000001c1d1a723e */ /* 0x000fe200000010ff */
[----:B------:R-:W-:Y:S01]  /*2360*/  FADD R49, R42, R49 ;  /* 0x000000312a317221 */ /* 0x000fe20000000000 */
[----:B------:R-:W-:Y:S02]  /*2370*/  F2FP.BF16.F32.PACK_AB R28, R33, R32 ;  /* 0x00000020211c723e */ /* 0x000fe400000010ff */
[----:B------:R-:W-:Y:S01]  /*2380*/  F2FP.BF16.F32.PACK_AB R32, R8, R7 ;  /* 0x000000070820723e */ /* 0x000fe200000010ff */
[----:B------:R-:W-:Y:S01]  /*2390*/  FADD R34, R34, R49 ;  /* 0x0000003122227221 */ /* 0x000fe20000000000 */
[----:B------:R-:W-:Y:S02]  /*23a0*/  F2FP.BF16.F32.PACK_AB R29, R38, R21 ;  /* 0x00000015261d723e */ /* 0x000fe400000010ff */
[----:B------:R-:W-:Y:S01]  /*23b0*/  F2FP.BF16.F32.PACK_AB R33, R44, R23 ;  /* 0x000000172c21723e */ /* 0x000fe200000010ff */
[----:B------:R-:W-:Y:S01]  /*23c0*/  FADD R3, R41, R34 ;  /* 0x0000002229037221 */ /* 0x000fe20000000000 */
[----:B------:R-:W-:Y:S01]  /*23d0*/  F2FP.BF16.F32.PACK_AB R34, R10, R9 ;  /* 0x000000090a22723e */ /* 0x000fe200000010ff */
[----:B------:R-:W-:Y:S06]  /*23e0*/  @!P0 BRA `(.L_x_21) ;  /* 0x0000000000048947 */ /* 0x000fec0003800000 */
[----:B------:R-:W-:Y:S01]  /*23f0*/  BPT.TRAP 0x1 ;  /* 0x000000040000795c */ /* 0x000fe20000300000 */
.L_x_21:
[----:B------:R-:W-:Y:S01]  /*2400*/  ULEA UR6, UR12, UR49, 0x3 ;  /* 0x000000310c067291 */ /* 0x000fe2000f8e183f */
[----:B------:R-:W-:-:S08]  /*2410*/  SHF.L.U32 R6, R18, 0x1f, RZ ;  /* 0x0000001f12067819 */ /* 0x000fd000000006ff */
[----:B------:R-:W1:Y:S02]  /*2420*/  SYNCS.PHASECHK.TRANS64.TRYWAIT P1, [UR6+0x9400], R6 ;  /* 0x00940006ff0075a7 */ /* 0x000e640008020146 */
[----:B-1----:R-:W-:Y:S05]  /*2430*/  @!P1 BRA `(.L_x_22) ;  /* 0x0000004400309947 */ /* 0x002fea0003800000 */
.L_x_110:
[----:B------:R-:W-:Y:S01]  /*2440*/  ULEA UR10, UR12, UR50, 0x8 ;  /* 0x000000320c0a7291 */ /* 0x000fe2000f8e403f */
[----:B------:R-:W-:Y:S01]  /*2450*/  WARPGROUP.ARRIVE ;  /* 0x00000000000079c5 */ /* 0x000fe20000000000 */
[----:B------:R-:W-:Y:S01]  /*2460*/  UMOV UR7, 0x80000020 ;  /* 0x8000002000077882 */ /* 0x000fe20000000000 */
[----:B------:R-:W-:-:S04]  /*2470*/  F2FP.BF16.F32.PACK_AB R79, R39, R54 ;  /* 0x00000036274f723e */ /* 0x000fc800000010ff */
[----:B------:R-:W-:Y:S02]  /*2480*/  UMOV UR6, UR10 ;  /* 0x0000000a00067c82 */ /* 0x000fe40008000000 */
[----:B------:R-:W-:Y:S01]  /*2490*/  HGMMA.64x32x16.F32.BF16 R56, R24, gdesc[UR4].tnspB, RZ, !UPT, gsb0 ;  /* 0x4060000418387df0 */ /* 0x000fe2000c0018ff */
[----:B------:R-:W-:Y:S01]  /*24a0*/  UIADD3 UR6, UR10, 0x40, URZ ;  /* 0x000000400a067890 */ /* 0x000fe2000fffe03f */
[----:B------:R-:W-:Y:S01]  /*24b0*/  UMOV UR7, 0x80000020 ;  /* 0x8000002000077882 */ /* 0x000fe20000000000 */
[----:B------:R-:W-:Y:S02]  /*24c0*/  WARPGROUP.DEPBAR.LE gsb0, 0x0 ;  /* 0x00008000000079c5 */ /* 0x000fe40000010000 */
[----:B------:R-:W-:-:S06]  /*24d0*/  WARPGROUP.ARRIVE ;  /* 0x00000000000079c5 */ /* 0x000fcc0000000000 */
[----:B------:R-:W-:Y:S01]  /*24e0*/  HGMMA.64x32x16.F32.BF16 R56, R28, gdesc[UR4].tnspB, R56, gsb0 ;  /* 0x406000041c387df0 */ /* 0x000fe20008001838 */
        /* <DEDUP_REMOVED lines=9> */
[----:B------:R-:W-:Y:S03]  /*2580*/  HGMMA.64x32x16.F32.BF16 R56, R76, gdesc[UR4].tnspB, R56, gsb0 ;  /* 0x406000044c387df0 */ /* 0x000fe60008001838 */
[----:B------:R-:W-:Y:S02]  /*2590*/  WARPGROUP.DEPBAR.LE gsb0, 0x0 ;  /* 0x00008000000079c5 */ /* 0x000fe40000010000 */
[----:B------:R-:W-:Y:S05]  /*25a0*/  @!P0 BRA `(.L_x_23) ;  /* 0x0000000000048947 */ /* 0x000fea0003800000 */
[----:B------:R-:W-:Y:S01]  /*25b0*/  BPT.TRAP 0x1 ;  /* 0x000000040000795c */ /* 0x000fe20000300000 */
.L_x_23:
[----:B------:R-:W-:Y:S02]  /*25c0*/  UISETP.GT.U32.AND UP0, UPT, UR47, 0x1, UPT ;  /* 0x000000012f00788c */ /* 0x000fe4000bf04070 */
[----:B------:R-:W-:-:S04]  /*25d0*/  UIADD3 UR6, UR14, 0x9428, URZ ;  /* 0x000094280e067890 */ /* 0x000fc8000fffe03f */
[----:B------:R-:W-:Y:S01]  /*25e0*/  PLOP3.LUT P1, PT, PT, PT, UP0, 0x80, 0x0 ;  /* 0x000000000000781c */ /* 0x000fe20003f2f008 */
[----:B------:R-:W-:-:S09]  /*25f0*/  UPRMT UR6, URZ, 0x654, UR6 ;  /* 0x000006543f067896 */ /* 0x000fd20008000006 */
[----:B------:R-:W-:Y:S03]  /*2600*/  SYNCS.ARRIVE.TRANS64.RED.A1T0 RZ, [UR6], RZ ;  /* 0x000000ffffff79a7 */ /* 0x000fe60008100406 */
[----:B------:R-:W-:Y:S05]  /*2610*/  @P1 BRA `(.L_x_24) ;  /* 0x0000000000041947 */ /* 0x000fea0003800000 */
[----:B------:R-:W-:Y:S01]  /*2620*/  BPT.TRAP 0x1 ;  /* 0x000000040000795c */ /* 0x000fe20000300000 */
.L_x_24:
[----:B-1----:R-:W1:Y:S01]  /*2630*/  LDC R6, c[0x0][0x28c] ;  /* 0x0000a300ff067b82 */ /* 0x002e620000000800 */
[----:B------:R-:W-:-:S04]  /*2640*/  UIADD3 UR45, UR12, 0x1, URZ ;  /* 0x000000010c2d7890 */ /* 0x000fc8000fffe03f */
[----:B------:R-:W-:-:S04]  /*2650*/  UISETP.NE.AND UP0, UPT, UR45, 0x5, UPT ;  /* 0x000000052d00788c */ /* 0x000fc8000bf05270 */
[----:B------:R-:W-:Y:S02]  /*2660*/  USEL UR6, URZ, 0x1, UP0 ;  /* 0x000000013f067887 */ /* 0x000fe40008000000 */
[----:B------:R-:W-:-:S04]  /*2670*/  USEL UR45, UR45, URZ, UP0 ;  /* 0x0000003f2d2d7287 */ /* 0x000fc80008000000 */
[----:B------:R-:W-:Y:S02]  /*2680*/  LOP3.LUT R18, R18, UR6, RZ, 0x3c, !PT ;  /* 0x0000000612127c12 */ /* 0x000fe4000f8e3cff */
[----:B-1----:R-:W-:-:S13]  /*2690*/  ISETP.GE.AND P2, PT, R6, 0x41, PT ;  /* 0x000000410600780c */ /* 0x002fda0003f46270 */
[----:B------:R-:W-:Y:S05]  /*26a0*/  @!P2 BRA `(.L_x_25) ;  /* 0x0000001400d4a947 */ /* 0x000fea0003800000 */
[----:B------:R-:W-:Y:S01]  /*26b0*/  VIADD R6, R6, 0x3f ;  /* 0x0000003f06067836 */ /* 0x000fe20000000000 */
[----:B------:R-:W-:Y:S01]  /*26c0*/  ULDC UR14, c[0x0][0x604] ;  /* 0x00018100000e7ab9 */ /* 0x000fe20000000800 */
[----:B------:R-:W-:Y:S02]  /*26d0*/  IMAD.MOV.U32 R9, RZ, RZ, R4 ;  /* 0x000000ffff097224 */ /* 0x000fe400078e0004 */
[----:B------:R-:W-:Y:S01]  /*26e0*/  IMAD.MOV.U32 R11, RZ, RZ, R5 ;  /* 0x000000ffff0b7224 */ /* 0x000fe200078e0005 */
[----:B------:R-:W-:-:S04]  /*26f0*/  SHF.R.S32.HI R7, RZ, 0x1f, R6 ;  /* 0x0000001fff077819 */ /* 0x000fc80000011406 */
[----:B------:R-:W-:-:S04]  /*2700*/  LEA.HI R7, R7, R6, RZ, 0x6 ;  /* 0x0000000607077211 */ /* 0x000fc800078f30ff */
[----:B------:R-:W-:-:S07]  /*2710*/  SHF.R.S32.HI R7, RZ, 0x6, R7 ;  /* 0x00000006ff077819 */ /* 0x000fce0000011407 */
.L_x_36:
[----:B------:R-:W-:Y:S05]  /*2720*/  @!P0 BRA `(.L_x_26) ;  /* 0x0000000000048947 */ /* 0x000fea0003800000 */
[----:B------:R-:W-:Y:S01]  /*2730*/  BPT.TRAP 0x1 ;  /* 0x000000040000795c */ /* 0x000fe20000300000 */
.L_x_26:
[----:B------:R-:W-:Y:S01]  /*2740*/  ULEA UR6, UR45, UR49, 0x3 ;  /* 0x000000312d067291 */ /* 0x000fe2000f8e183f */
[----:B------:R-:W-:-:S08]  /*2750*/  SHF.L.U32 R4, R18, 0x1f, RZ ;  /* 0x0000001f12047819 */ /* 0x000fd000000006ff */
[----:B------:R-:W1:Y:S02]  /*2760*/  SYNCS.PHASECHK.TRANS64.TRYWAIT P2, [UR6+0x9400], R4 ;  /* 0x00940004ff0075a7 */ /* 0x000e640008040146 */
[----:B-1----:R-:W-:Y:S05]  /*2770*/  @!P2 BRA `(.L_x_27) ;  /* 0x000000400078a947 */ /* 0x002fea0003800000 */
.L_x_111:
[----:B------:R-:W-:Y:S01]  /*2780*/  ULEA UR6, UR45, UR52, 0x8 ;  /* 0x000000342d067291 */ /* 0x000fe2000f8e403f */
[----:B------:R-:W-:Y:S01]  /*2790*/  WARPGROUP.ARRIVE ;  /* 0x00000000000079c5 */ /* 0x000fe20000000000 */
[----:B------:R-:W-:Y:S01]  /*27a0*/  UMOV UR7, 0x80000020 ;  /* 0x8000002000077882 */ /* 0x000fe20000000000 */
[----:B------:R-:W-:Y:S01]  /*27b0*/  UMOV UR11, 0x80000020 ;  /* 0x80000020000b7882 */ /* 0x000fe20000000000 */
[----:B------:R-:W-:Y:S02]  /*27c0*/  UIADD3 UR10, UR6, 0x2, URZ ;  /* 0x00000002060a7890 */ /* 0x000fe4000fffe03f */
[----:B------:R-:W-:-:S03]  /*27d0*/  UIADD3 UR45, UR45, 0x1, URZ ;  /* 0x000000012d2d7890 */ /* 0x000fc6000fffe03f */
[----:B------:R-:W-:Y:S01]  /*27e0*/  HGMMA.64x64x16.F32.BF16 R24, gdesc[UR4], RZ, !UPT, gsb0 ;  /* 0x00e00000041879f0 */ /* 0x000fe2000c0018ff */
[----:B------:R-:W-:-:S04]  /*27f0*/  UISETP.NE.AND UP0, UPT, UR45, 0x5, UPT ;  /* 0x000000052d00788c */ /* 0x000fc8000bf05270 */
[----:B------:R-:W-:Y:S02]  /*2800*/  USEL UR6, URZ, 0x1, UP0 ;  /* 0x000000013f067887 */ /* 0x000fe40008000000 */
[----:B------:R-:W-:-:S04]  /*2810*/  USEL UR45, UR45, URZ, UP0 ;  /* 0x0000003f2d2d7287 */ /* 0x000fc80008000000 */
[----:B------:R-:W-:Y:S01]  /*2820*/  LOP3.LUT R74, R18, UR6, RZ, 0x3c, !PT ;  /* 0x00000006124a7c12 */ /* 0x000fe2000f8e3cff */
[----:B------:R-:W-:Y:S02]  /*2830*/  WARPGROUP.DEPBAR.LE gsb0, 0x0 ;  /* 0x00008000000079c5 */ /* 0x000fe40000010000 */
[----:B------:R-:W-:-:S06]  /*2840*/  WARPGROUP.ARRIVE ;  /* 0x00000000000079c5 */ /* 0x000fcc0000000000 */
[----:B------:R-:W-:Y:S03]  /*2850*/  HGMMA.64x64x16.F32.BF16 R24, gdesc[UR8], R24, gsb0 ;  /* 0x00e00000081879f0 */ /* 0x000fe60008001818 */
[----:B------:R-:W-:Y:S02]  /*2860*/  WARPGROUP.DEPBAR.LE gsb0, 0x0 ;  /* 0x00008000000079c5 */ /* 0x000fe40000010000 */
[----:B------:R-:W-:Y:S05]  /*2870*/  @!P0 BRA `(.L_x_28) ;  /* 0x0000000000048947 */ /* 0x000fea0003800000 */
[----:B------:R-:W-:Y:S01]  /*2880*/  BPT.TRAP 0x1 ;  /* 0x000000040000795c */ /* 0x000fe20000300000 */
.L_x_28:
[----:B-1----:R-:W-:Y:S01]  /*2890*/  FMNMX R4, R24, R9, !PT ;  /* 0x0000000918047209 */ /* 0x002fe20007800000 */
[----:B------:R-:W-:-:S03]  /*28a0*/  ULEA UR6, UR45, UR49, 0x3 ;  /* 0x000000312d067291 */ /* 0x000fc6000f8e183f */
        /* <DEDUP_REMOVED lines=30> */
[----:B------:R-:W-:Y:S01]  /*2a90*/  FMNMX R10, R42, R5, !PT ;  /* 0x000000052a0a7209 */ /* 0x000fe20007800000 */
[----:B------:R-:W-:Y:S02]  /*2aa0*/  FADD R8, -R8, R9 ;  /* 0x0000000908087221 */ /* 0x000fe40000000100 */
        /* <DEDUP_REMOVED lines=18> */
[----:B------:R-:W-:Y:S01]  /*2bd0*/  @!P5 FMUL R24, R24, 0.5 ;  /* 0x3f0000001818d820 */ /* 0x000fe20000400000 */
[----:B------:R-:W-:Y:S01]  /*2be0*/  FSETP.GEU.AND P6, PT, R32, -126, PT ;  /* 0xc2fc00002000780b */ /* 0x000fe20003fce000 */
[----:B------:R-:W-:Y:S01]  /*2bf0*/  @!P3 FMUL R25, R25, 0.5 ;  /* 0x3f0000001919b820 */ /* 0x000fe20000400000 */
[----:B------:R-:W-:Y:S01]  /*2c00*/  FMNMX R5, R51, R10, !PT ;  /* 0x0000000a33057209 */ /* 0x000fe20007800000 */
[--C-:B------:R-:W-:Y:S01]  /*2c10*/  FFMA R44, R44, UR14, -R6.reuse ;  /* 0x0000000e2c2c7c23 */ /* 0x100fe20008000806 */
[--C-:B------:R-:W-:Y:S01]  /*2c20*/  FFMA R45, R45, UR14, -R6.reuse ;  /* 0x0000000e2d2d7c23 */ /* 0x100fe20008000806 */
[----:B------:R-:W1:Y:S01]  /*2c30*/  MUFU.EX2 R24, R24 ;  /* 0x0000001800187308 */ /* 0x000e620000000800 */
[----:B------:R-:W-:Y:S01]  /*2c40*/  FMNMX R10, R54, R5, !PT ;  /* 0x00000005360a7209 */ /* 0x000fe20007800000 */
[----:B------:R-:W-:Y:S01]  /*2c50*/  @!P2 FMUL R28, R28, 0.5 ;  /* 0x3f0000001c1ca820 */ /* 0x000fe20000400000 */
[--C-:B------:R-:W-:Y:S01]  /*2c60*/  FFMA R49, R49, UR14, -R6.reuse ;  /* 0x0000000e31317c23 */ /* 0x100fe20008000806 */
[----:B------:R-:W-:Y:S01]  /*2c70*/  @!P4 FMUL R29, R29, 0.5 ;  /* 0x3f0000001d1dc820 */ /* 0x000fe20000400000 */
[----:B------:R-:W-:Y:S01]  /*2c80*/  FMNMX R10, R55, R10, !PT ;  /* 0x0000000a370a7209 */ /* 0x000fe20007800000 */
[--C-:B------:R-:W-:Y:S01]  /*2c90*/  FFMA R48, R48, UR14, -R6.reuse ;  /* 0x0000000e30307c23 */ /* 0x100fe20008000806 */
[--C-:B------:R-:W-:Y:S01]  /*2ca0*/  FFMA R53, R53, UR14, -R6.reuse ;  /* 0x0000000e35357c23 */ /* 0x100fe20008000806 */
[----:B------:R-:W2:Y:S01]  /*2cb0*/  MUFU.EX2 R25, R25 ;  /* 0x0000001900197308 */ /* 0x000ea20000000800 */
[----:B------:R-:W-:Y:S01]  /*2cc0*/  @!P6 FMUL R32, R32, 0.5 ;  /* 0x3f0000002020e820 */ /* 0x000fe20000400000 */
[----:B------:R-:W3:Y:S01]  /*2cd0*/  SHFL.BFLY PT, R5, R10, 0x1, 0x1f ;  /* 0x0c201f000a057f89 */ /* 0x000ee200000e0000 */
[----:B------:R-:W-:Y:S01]  /*2ce0*/  FFMA R52, R52, UR14, -R6 ;  /* 0x0000000e34347c23 */ /* 0x000fe20008000806 */
[----:B------:R-:W-:-:S04]  /*2cf0*/  FMUL R8, R8, UR14 ;  /* 0x0000000e08087c20 */ /* 0x000fc80008400000 */
[----:B------:R-:W4:Y:S01]  /*2d00*/  MUFU.EX2 R28, R28 ;  /* 0x0000001c001c7308 */ /* 0x000f220000000800 */
[----:B-1----:R-:W-:Y:S01]  /*2d10*/  @!P5 FMUL R24, R24, R24 ;  /* 0x000000181818d220 */ /* 0x002fe20000400000 */
[----:B------:R-:W-:-:S06]  /*2d20*/  FSETP.GEU.AND P5, PT, R33, -126, PT ;  /* 0xc2fc00002100780b */ /* 0x000fcc0003fae000 */
[----:B------:R-:W1:Y:S01]  /*2d30*/  MUFU.EX2 R29, R29 ;  /* 0x0000001d001d7308 */ /* 0x000e620000000800 */
[----:B--2---:R-:W-:Y:S01]  /*2d40*/  @!P3 FMUL R25, R25, R25 ;  /* 0x000000191919b220 */ /* 0x004fe20000400000 */
[----:B------:R-:W-:-:S05]  /*2d50*/  FSETP.GEU.AND P3, PT, R36, -126, PT ;  /* 0xc2fc00002400780b */ /* 0x000fca0003f6e000 */
[----:B------:R-:W-:Y:S01]  /*2d60*/  @!P5 FMUL R33, R33, 0.5 ;  /* 0x3f0000002121d820 */ /* 0x000fe20000400000 */
[----:B------:R-:W2:Y:S01]  /*2d70*/  MUFU.EX2 R32, R32 ;  /* 0x0000002000207308 */ /* 0x000ea20000000800 */
[----:B----4-:R-:W-:Y:S01]  /*2d80*/  @!P2 FMUL R28, R28, R28 ;  /* 0x0000001c1c1ca220 */ /* 0x010fe20000400000 */
[----:B------:R-:W-:Y:S02]  /*2d90*/  FSETP.GEU.AND P2, PT, R37, -126, PT ;  /* 0xc2fc00002500780b */ /* 0x000fe40003f4e000 */
[----:B---3--:R-:W-:-:S03]  /*2da0*/  FMNMX R5, R10, R5, !PT ;  /* 0x000000050a057209 */ /* 0x008fc60007800000 */
[----:B------:R-:W-:Y:S01]  /*2db0*/  @!P3 FMUL R36, R36, 0.5 ;  /* 0x3f0000002424b820 */ /* 0x000fe20000400000 */
[----:B------:R-:W3:Y:S01]  /*2dc0*/  MUFU.EX2 R33, R33 ;  /* 0x0000002100217308 */ /* 0x000ee20000000800 */
[----:B-1----:R-:W-:Y:S01]  /*2dd0*/  @!P4 FMUL R29, R29, R29 ;  /* 0x0000001d1d1dc220 */ /* 0x002fe20000400000 */
[----:B------:R-:W-:Y:S01]  /*2de0*/  FSETP.GEU.AND P4, PT, R40, -126, PT ;  /* 0xc2fc00002800780b */ /* 0x000fe20003f8e000 */
[----:B------:R-:W1:Y:S04]  /*2df0*/  SHFL.BFLY PT, R12, R5, 0x2, 0x1f ;  /* 0x0c401f00050c7f89 */ /* 0x000e6800000e0000 */
[----:B------:R-:W-:Y:S01]  /*2e00*/  @!P2 FMUL R37, R37, 0.5 ;  /* 0x3f0000002525a820 */ /* 0x000fe20000400000 */
[----:B------:R-:W4:Y:S01]  /*2e10*/  MUFU.EX2 R36, R36 ;  /* 0x0000002400247308 */ /* 0x000f220000000800 */
[----:B--2---:R-:W-:Y:S01]  /*2e20*/  @!P6 FMUL R32, R32, R32 ;  /* 0x000000202020e220 */ /* 0x004fe20000400000 */
[----:B------:R-:W-:-:S05]  /*2e30*/  FSETP.GEU.AND P6, PT, R41, -126, PT ;  /* 0xc2fc00002900780b */ /* 0x000fca0003fce000 */
[----:B------:R-:W-:Y:S01]  /*2e40*/  @!P4 FMUL R40, R40, 0.5 ;  /* 0x3f0000002828c820 */ /* 0x000fe20000400000 */
[----:B------:R-:W2:Y:S01]  /*2e50*/  MUFU.EX2 R37, R37 ;  /* 0x0000002500257308 */ /* 0x000ea20000000800 */
[----:B---3--:R-:W-:Y:S01]  /*2e60*/  @!P5 FMUL R33, R33, R33 ;  /* 0x000000212121d220 */ /* 0x008fe20000400000 */
[----:B------:R-:W-:-:S05]  /*2e70*/  FSETP.GEU.AND P5, PT, R44, -126, PT ;  /* 0xc2fc00002c00780b */ /* 0x000fca0003fae000 */
[----:B------:R-:W-:Y:S01]  /*2e80*/  @!P6 FMUL R41, R41, 0.5 ;  /* 0x3f0000002929e820 */ /* 0x000fe20000400000 */
[----:B------:R-:W3:Y:S01]  /*2e90*/  MUFU.EX2 R13, R40 ;  /* 0x00000028000d7308 */ /* 0x000ee20000000800 */
[----:B----4-:R-:W-:Y:S01]  /*2ea0*/  @!P3 FMUL R36, R36, R36 ;  /* 0x000000242424b220 */ /* 0x010fe20000400000 */
[----:B------:R-:W-:Y:S02]  /*2eb0*/  FSETP.GEU.AND P3, PT, R45, -126, PT ;  /* 0xc2fc00002d00780b */ /* 0x000fe40003f6e000 */
[----:B-1----:R-:W-:-:S03]  /*2ec0*/  FMNMX R5, R5, R12, !PT ;  /* 0x0000000c05057209 */ /* 0x002fc60007800000 */
[----:B------:R-:W-:Y:S01]  /*2ed0*/  @!P5 FMUL R44, R44, 0.5 ;  /* 0x3f0000002c2cd820 */ /* 0x000fe20000400000 */
[----:B------:R-:W1:Y:S01]  /*2ee0*/  MUFU.EX2 R10, R41 ;  /* 0x00000029000a7308 */ /* 0x000e620000000800 */
        /* <DEDUP_REMOVED lines=8> */
[----:B-1----:R-:W-:Y:S01]  /*2f70*/  @!P6 FMUL R10, R10, R10 ;  /* 0x0000000a0a0ae220 */ /* 0x002fe20000400000 */
[----:B------:R-:W-:-:S03]  /*2f80*/  FSETP.NEU.AND P6, PT, R5, -INF , PT ;  /* 0xff8000000500780b */ /* 0x000fc60003fcd000 */
[----:B------:R-:W-:Y:S01]  /*2f90*/  FADD R9, R25, R10 ;  /* 0x0000000a19097221 */ /* 0x000fe20000000000 */
[----:B------:R-:W-:Y:S01]  /*2fa0*/  FSEL R18, R5, RZ, P6 ;  /* 0x000000ff05127208 */ /* 0x000fe20003000000 */
[----:B------:R-:W-:Y:S01]  /*2fb0*/  @!P4 FMUL R49, R49, 0.5 ;  /* 0x3f0000003131c820 */ /* 0x000fe20000400000 */
[----:B------:R-:W1:Y:S01]  /*2fc0*/  MUFU.EX2 R21, R48 ;  /* 0x0000003000157308 */ /* 0x000e620000000800 */
[----:B--2---:R-:W-:Y:S01]  /*2fd0*/  @!P5 FMUL R15, R15, R15 ;  /* 0x0000000f0f0fd220 */ /* 0x004fe20000400000 */
[----:B------:R-:W-:Y:S01]  /*2fe0*/  FSETP.GEU.AND P5, PT, R53, -126, PT ;  /* 0xc2fc00003500780b */ /* 0x000fe20003fae000 */
[----:B------:R-:W-:Y:S01]  /*2ff0*/  FMUL R20, R18, UR14 ;  /* 0x0000000e12147c20 */ /* 0x000fe20008400000 */
[----:B------:R-:W-:Y:S01]  /*3000*/  FSETP.GEU.AND P6, PT, R52, -126, PT ;  /* 0xc2fc00003400780b */ /* 0x000fe20003fce000 */
[----:B------:R-:W-:Y:S01]  /*3010*/  FADD R18, -R18, R11 ;  /* 0x0000000b12127221 */ /* 0x000fe20000000100 */
[----:B------:R-:W-:Y:S01]  /*3020*/  FADD R11, R24, R13 ;  /* 0x0000000d180b7221 */ /* 0x000fe20000000000 */
[--C-:B------:R-:W-:Y:S01]  /*3030*/  FFMA R26, R26, UR14, -R20.reuse ;  /* 0x0000000e1a1a7c23 */ /* 0x100fe20008000814 */
[----:B------:R-:W2:Y:S01]  /*3040*/  MUFU.EX2 R6, R49 ;  /* 0x0000003100067308 */ /* 0x000ea20000000800 */
[----:B---3--:R-:W-:Y:S01]  /*3050*/  @!P3 FMUL R12, R12, R12 ;  /* 0x0000000c0c0cb220 */ /* 0x008fe20000400000 */
[--C-:B------:R-:W-:Y:S01]  /*3060*/  FFMA R30, R30, UR14, -R20.reuse ;  /* 0x0000000e1e1e7c23 */ /* 0x100fe20008000814 */
[--C-:B------:R-:W-:Y:S01]  /*3070*/  FFMA R27, R27, UR14, -R20.reuse ;  /* 0x0000000e1b1b7c23 */ /* 0x100fe20008000814 */
[----:B------:R-:W-:Y:S01]  /*3080*/  FSETP.GEU.AND P3, PT, R26, -126, PT ;  /* 0xc2fc00001a00780b */ /* 0x000fe20003f6e000 */
[--C-:B------:R-:W-:Y:S01]  /*3090*/  FFMA R44, R34, UR14, -R20.reuse ;  /* 0x0000000e222c7c23 */ /* 0x100fe20008000814 */
[--C-:B------:R-:W-:Y:S01]  /*30a0*/  FFMA R31, R31, UR14, -R20.reuse ;  /* 0x0000000e1f1f7c23 */ /* 0x100fe20008000814 */
[----:B------:R-:W-:Y:S01]  /*30b0*/  @!P5 FMUL R53, R53, 0.5 ;  /* 0x3f0000003535d820 */ /* 0x000fe20000400000 */
[--C-:B------:R-:W-:Y:S01]  /*30c0*/  FFMA R38, R38, UR14, -R20.reuse ;  /* 0x0000000e26267c23 */ /* 0x100fe20008000814 */
[----:B------:R-:W-:Y:S01]  /*30d0*/  @!P6 FMUL R52, R52, 0.5 ;  /* 0x3f0000003434e820 */ /* 0x000fe20000400000 */
[----:B-1----:R-:W-:Y:S01]  /*30e0*/  @!P2 FMUL R21, R21, R21 ;  /* 0x000000151515a220 */ /* 0x002fe20000400000 */
[----:B------:R-:W1:Y:S01]  /*30f0*/  MUFU.EX2 R14, R53 ;  /* 0x00000035000e7308 */ /* 0x000e620000000800 */
[----:B------:R-:W-:Y:S01]  /*3100*/  FSETP.GEU.AND P2, PT, R27, -126, PT ;  /* 0xc2fc00001b00780b */ /* 0x000fe20003f4e000 */
[--C-:B------:R-:W-:Y:S01]  /*3110*/  FFMA R42, R42, UR14, -R20.reuse ;  /* 0x0000000e2a2a7c23 */ /* 0x100fe20008000814 */
[--C-:B------:R-:W-:Y:S01]  /*3120*/  FFMA R50, R50, UR14, -R20.reuse ;  /* 0x0000000e32327c23 */ /* 0x100fe20008000814 */
[--C-:B------:R-:W-:Y:S01]  /*3130*/  FFMA R51, R51, UR14, -R20.reuse ;  /* 0x0000000e33337c23 */ /* 0x100fe20008000814 */
[--C-:B------:R-:W-:Y:S01]  /*3140*/  FFMA R54, R54, UR14, -R20.reuse ;  /* 0x0000000e36367c23 */ /* 0x100fe20008000814 */
[----:B------:R-:W-:Y:S01]  /*3150*/  @!P3 FMUL R26, R26, 0.5 ;  /* 0x3f0000001a1ab820 */ /* 0x000fe20000400000 */
[----:B--2---:R-:W-:Y:S01]  /*3160*/  @!P4 FMUL R6, R6, R6 ;  /* 0x000000060606c220 */ /* 0x004fe20000400000 */
[----:B------:R-:W-:Y:S01]  /*3170*/  FSETP.GEU.AND P4, PT, R30, -126, PT ;  /* 0xc2fc00001e00780b */ /* 0x000fe20003f8e000 */
[----:B------:R2:W3:Y:S01]  /*3180*/  MUFU.EX2 R23, R52 ;  /* 0x0000003400177308 */ /* 0x0004e20000000800 */
[----:B------:R-:W-:Y:S01]  /*3190*/  FFMA R55, R55, UR14, -R20 ;  /* 0x0000000e37377c23 */ /* 0x000fe20008000814 */
[----:B------:R-:W-:-:S02]  /*31a0*/  F2FP.BF16.F32.PACK_AB R24, R25, R24 ;  /* 0x000000181918723e */ /* 0x000fc400000010ff */
[----:B------:R-:W-:Y:S01]  /*31b0*/  F2FP.BF16.F32.PACK_AB R76, R6, R21 ;  /* 0x00000015064c723e */ /* 0x000fe200000010ff */
[----:B------:R-:W-:-:S03]  /*31c0*/  @!P2 FMUL R27, R27, 0.5 ;  /* 0x3f0000001b1ba820 */ /* 0x000fc60000400000 */
[----:B------:R4:W5:Y:S01]  /*31d0*/  MUFU.EX2 R40, R26 ;  /* 0x0000001a00287308 */ /* 0x0009620000000800 */
[----:B-1----:R-:W-:Y:S01]  /*31e0*/  @!P5 FMUL R14, R14, R14 ;  /* 0x0000000e0e0ed220 */ /* 0x002fe20000400000 */
[----:B------:R-:W-:Y:S01]  /*31f0*/  FSETP.GEU.AND P5, PT, R44, -126, PT ;  /* 0xc2fc00002c00780b */ /* 0x000fe20003fae000 */
[----:B--2---:R-:W-:Y:S01]  /*3200*/  FMUL R52, R18, UR14 ;  /* 0x0000000e12347c20 */ /* 0x004fe20008400000 */
[----:B------:R-:W-:Y:S01]  /*3210*/  @!P4 FMUL R30, R30, 0.5 ;  /* 0x3f0000001e1ec820 */ /* 0x000fe20000400000 */
[----:B------:R-:W-:-:S03]  /*3220*/  FADD R18, R33, R6 ;  /* 0x0000000621127221 */ /* 0x000fc60000000000 */
[----:B------:R1:W2:Y:S01]  /*3230*/  MUFU.EX2 R34, R30 ;  /* 0x0000001e00227308 */ /* 0x0002a20000000800 */
[----:B----4-:R-:W-:Y:S01]  /*3240*/  FFMA R26, R35, UR14, -R20 ;  /* 0x0000000e231a7c23 */ /* 0x010fe20008000814 */
[----:B---3--:R-:W-:Y:S01]  /*3250*/  @!P6 FMUL R23, R23, R23 ;  /* 0x000000171717e220 */ /* 0x008fe20000400000 */
[----:B------:R-:W-:-:S04]  /*3260*/  FSETP.GEU.AND P6, PT, R31, -126, PT ;  /* 0xc2fc00001f00780b */ /* 0x000fc80003fce000 */
[----:B------:R-:W-:Y:S01]  /*3270*/  @!P5 FMUL R44, R44, 0.5 ;  /* 0x3f0000002c2cd820 */ /* 0x000fe20000400000 */
[----:B------:R3:W4:Y:S01]  /*3280*/  MUFU.EX2 R41, R27 ;  /* 0x0000001b00297308 */ /* 0x0007220000000800 */
[----:B-----5:R-:W-:Y:S01]  /*3290*/  @!P3 FMUL R40, R40, R40 ;  /* 0x000000282828b220 */ /* 0x020fe20000400000 */
[----:B------:R-:W-:Y:S01]  /*32a0*/  FSETP.GEU.AND P3, PT, R26, -126, PT ;  /* 0xc2fc00001a00780b */ /* 0x000fe20003f6e000 */
[----:B-1----:R-:W-:Y:S01]  /*32b0*/  FFMA R30, R43, UR14, -R20 ;  /* 0x0000000e2b1e7c23 */ /* 0x002fe20008000814 */
[----:B------:R-:W-:-:S04]  /*32c0*/  F2FP.BF16.F32.PACK_AB R78, R14, R23 ;  /* 0x000000170e4e723e */ /* 0x000fc800000010ff */
[----:B------:R-:W-:Y:S01]  /*32d0*/  @!P6 FMUL R31, R31, 0.5 ;  /* 0x3f0000001f1fe820 */ /* 0x000fe20000400000 */
[----:B---3--:R-:W-:Y:S01]  /*32e0*/  FFMA R27, R39, UR14, -R20 ;  /* 0x0000000e271b7c23 */ /* 0x008fe20008000814 */
[----:B--2---:R-:W-:Y:S01]  /*32f0*/  @!P4 FMUL R34, R34, R34 ;  /* 0x000000222222c220 */ /* 0x004fe20000400000 */
[----:B------:R-:W1:Y:S03]  /*3300*/  MUFU.EX2 R44, R44 ;  /* 0x0000002c002c7308 */ /* 0x000e660000000800 */
[----:B------:R-:W-:Y:S01]  /*3310*/  FSETP.GEU.AND P4, PT, R27, -126, PT ;  /* 0xc2fc00001b00780b */ /* 0x000fe20003f8e000 */
[----:B------:R-:W-:Y:S01]  /*3320*/  @!P3 FMUL R26, R26, 0.5 ;  /* 0x3f0000001a1ab820 */ /* 0x000fe20000400000 */
[----:B----4-:R-:W-:Y:S01]  /*3330*/  @!P2 FMUL R41, R41, R41 ;  /* 0x000000292929a220 */ /* 0x010fe20000400000 */
[----:B------:R-:W-:Y:S02]  /*3340*/  FSETP.GEU.AND P2, PT, R38, -126, PT ;  /* 0xc2fc00002600780b */ /* 0x000fe40003f4e000 */
[----:B------:R2:W3:Y:S02]  /*3350*/  MUFU.EX2 R35, R31 ;  /* 0x0000001f00237308 */ /* 0x0004e40000000800 */
[----:B------:R-:W-:-:S06]  /*3360*/  F2FP.BF16.F32.PACK_AB R25, R41, R40 ;  /* 0x000000282919723e */ /* 0x000fcc00000010ff */
[----:B------:R4:W5:Y:S01]  /*3370*/  MUFU.EX2 R39, R26 ;  /* 0x0000001a00277308 */ /* 0x0009620000000800 */
[----:B------:R-:W-:Y:S01]  /*3380*/  @!P4 FMUL R27, R27, 0.5 ;  /* 0x3f0000001b1bc820 */ /* 0x000fe20000400000 */
[----:B-1----:R-:W-:Y:S01]  /*3390*/  @!P5 FMUL R44, R44, R44 ;  /* 0x0000002c2c2cd220 */ /* 0x002fe20000400000 */
[----:B------:R-:W-:Y:S01]  /*33a0*/  FSETP.GEU.AND P5, PT, R30, -126, PT ;  /* 0xc2fc00001e00780b */ /* 0x000fe20003fae000 */
[----:B------:R-:W-:Y:S01]  /*33b0*/  @!P2 FMUL R38, R38, 0.5 ;  /* 0x3f0000002626a820 */ /* 0x000fe20000400000 */
[----:B--2---:R-:W-:-:S03]  /*33c0*/  FFMA R31, R47, UR14, -R20 ;  /* 0x0000000e2f1f7c23 */ /* 0x004fc60008000814 */
[----:B------:R1:W2:Y:S01]  /*33d0*/  MUFU.EX2 R43, R27 ;  /* 0x0000001b002b7308 */ /* 0x0002a20000000800 */
[----:B----4-:R-:W-:Y:S01]  /*33e0*/  FFMA R26, R46, UR14, -R20 ;  /* 0x0000000e2e1a7c23 */ /* 0x010fe20008000814 */
[----:B---3--:R-:W-:Y:S01]  /*33f0*/  @!P6 FMUL R35, R35, R35 ;  /* 0x000000232323e220 */ /* 0x008fe20000400000 */
[----:B------:R-:W-:Y:S01]  /*3400*/  FSETP.GEU.AND P6, PT, R42, -126, PT ;  /* 0xc2fc00002a00780b */ /* 0x000fe20003fce000 */
[----:B------:R-:W-:-:S04]  /*3410*/  FADD R20, R29, R12 ;  /* 0x0000000c1d147221 */ /* 0x000fc80000000000 */
[----:B------:R-:W3:Y:S01]  /*3420*/  MUFU.EX2 R38, R38 ;  /* 0x0000002600267308 */ /* 0x000ee20000000800 */
[----:B-----5:R-:W-:Y:S01]  /*3430*/  @!P3 FMUL R39, R39, R39 ;  /* 0x000000272727b220 */ /* 0x020fe20000400000 */
[----:B------:R-:W-:Y:S01]  /*3440*/  FSETP.GEU.AND P3, PT, R26, -126, PT ;  /* 0xc2fc00001a00780b */ /* 0x000fe20003f6e000 */
[----:B------:R-:W-:Y:S01]  /*3450*/  @!P5 FMUL R30, R30, 0.5 ;  /* 0x3f0000001e1ed820 */ /* 0x000fe20000400000 */
[----:B-1----:R-:W-:-:S04]  /*3460*/  FADD R27, R36, R23 ;  /* 0x00000017241b7221 */ /* 0x002fc80000000000 */
[----:B------:R-:W-:Y:S01]  /*3470*/  @!P6 FMUL R42, R42, 0.5 ;  /* 0x3f0000002a2ae820 */ /* 0x000fe20000400000 */
[----:B--2---:R-:W-:Y:S01]  /*3480*/  @!P4 FMUL R43, R43, R43 ;  /* 0x0000002b2b2bc220 */ /* 0x004fe20000400000 */
[----:B------:R-:W-:Y:S01]  /*3490*/  FSETP.GEU.AND P4, PT, R50, -126, PT ;  /* 0xc2fc00003200780b */ /* 0x000fe20003f8e000 */
[----:B------:R1:W2:Y:S04]  /*34a0*/  MUFU.EX2 R46, R30 ;  /* 0x0000001e002e7308 */ /* 0x0002a80000000800 */
[----:B------:R-:W-:Y:S01]  /*34b0*/  @!P3 FMUL R26, R26, 0.5 ;  /* 0x3f0000001a1ab820 */ /* 0x000fe20000400000 */
[----:B---3--:R-:W-:Y:S01]  /*34c0*/  @!P2 FMUL R38, R38, R38 ;  /* 0x000000262626a220 */ /* 0x008fe20000400000 */
[----:B------:R-:W-:Y:S02]  /*34d0*/  FSETP.GEU.AND P2, PT, R31, -126, PT ;  /* 0xc2fc00001f00780b */ /* 0x000fe40003f4e000 */
[----:B------:R-:W3:Y:S01]  /*34e0*/  MUFU.EX2 R45, R42 ;  /* 0x0000002a002d7308 */ /* 0x000ee20000000800 */
[----:B-1----:R-:W-:Y:S01]  /*34f0*/  FADD R30, R9, R18 ;  /* 0x00000012091e7221 */ /* 0x002fe20000000000 */
[----:B------:R-:W-:-:S02]  /*3500*/  FADD R18, R28, R15 ;  /* 0x0000000f1c127221 */ /* 0x000fc40000000000 */
[----:B------:R-:W-:Y:S02]  /*3510*/  @!P4 FMUL R50, R50, 0.5 ;  /* 0x3f0000003232c820 */ /* 0x000fe40000400000 */
[----:B------:R-:W-:Y:S02]  /*3520*/  FADD R18, R18, R27 ;  /* 0x0000001b12127221 */ /* 0x000fe40000000000 */
[----:B------:R1:W4:Y:S01]  /*3530*/  MUFU.EX2 R47, R26 ;  /* 0x0000001a002f7308 */ /* 0x0003220000000800 */
[----:B--2---:R-:W-:Y:S01]  /*3540*/  @!P5 FMUL R46, R46, R46 ;  /* 0x0000002e2e2ed220 */ /* 0x004fe20000400000 */
[----:B------:R-:W-:Y:S01]  /*3550*/  FSETP.GEU.AND P5, PT, R54, -126, PT ;  /* 0xc2fc00003600780b */ /* 0x000fe20003fae000 */
[----:B------:R-:W-:-:S05]  /*3560*/  @!P2 FMUL R31, R31, 0.5 ;  /* 0x3f0000001f1fa820 */ /* 0x000fca0000400000 */
[----:B------:R-:W2:Y:S01]  /*3570*/  MUFU.EX2 R49, R50 ;  /* 0x0000003200317308 */ /* 0x000ea20000000800 */
[----:B---3--:R-:W-:Y:S01]  /*3580*/  @!P6 FMUL R45, R45, R45 ;  /* 0x0000002d2d2de220 */ /* 0x008fe20000400000 */
[----:B------:R-:W-:Y:S01]  /*3590*/  FSETP.GEU.AND P6, PT, R51, -126, PT ;  /* 0xc2fc00003300780b */ /* 0x000fe20003fce000 */
[----:B-1----:R-:W-:-:S04]  /*35a0*/  FADD R26, R32, R21 ;  /* 0x00000015201a7221 */ /* 0x002fc80000000000 */
[----:B------:R-:W-:Y:S01]  /*35b0*/  @!P5 FMUL R54, R54, 0.5 ;  /* 0x3f0000003636d820 */ /* 0x000fe20000400000 */
[----:B------:R1:W3:Y:S01]  /*35c0*/  MUFU.EX2 R42, R31 ;  /* 0x0000001f002a7308 */ /* 0x0002e20000000800 */
[----:B----4-:R-:W-:Y:S01]  /*35d0*/  @!P3 FMUL R47, R47, R47 ;  /* 0x0000002f2f2fb220 */ /* 0x010fe20000400000 */
[----:B------:R-:W-:Y:S01]  /*35e0*/  FSETP.GEU.AND P3, PT, R55, -126, PT ;  /* 0xc2fc00003700780b */ /* 0x000fe20003f6e000 */
[----:B------:R-:W-:Y:S02]  /*35f0*/  FADD R11, R11, R26 ;  /* 0x0000001a0b0b7221 */ /* 0x000fe40000000000 */
[----:B------:R-:W-:Y:S02]  /*3600*/  FADD R26, R34, R47 ;  /* 0x0000002f221a7221 */ /* 0x000fe40000000000 */
[----:B------:R-:W-:Y:S01]  /*3610*/  @!P6 FMUL R51, R51, 0.5 ;  /* 0x3f0000003333e820 */ /* 0x000fe20000400000 */
[----:B------:R-:W4:Y:S01]  /*3620*/  MUFU.EX2 R53, R54 ;  /* 0x0000003600357308 */ /* 0x000f220000000800 */
[----:B--2---:R-:W-:Y:S01]  /*3630*/  @!P4 FMUL R49, R49, R49 ;  /* 0x000000313131c220 */ /* 0x004fe20000400000 */
[----:B------:R-:W-:Y:S01]  /*3640*/  FSETP.GEU.AND P4, PT, R52, -126, PT ;  /* 0xc2fc00003400780b */ /* 0x000fe20003f8e000 */
[----:B-1----:R-:W-:Y:S01]  /*3650*/  FADD R31, R37, R14 ;  /* 0x0000000e251f7221 */ /* 0x002fe20000000000 */
[----:B------:R-:W-:-:S03]  /*3660*/  FADD R11, R11, R18 ;  /* 0x000000120b0b7221 */ /* 0x000fc60000000000 */
[----:B------:R-:W-:Y:S01]  /*3670*/  @!P3 FMUL R55, R55, 0.5 ;  /* 0x3f0000003737b820 */ /* 0x000fe20000400000 */
[----:B------:R1:W2:Y:S01]  /*3680*/  MUFU.EX2 R48, R51 ;  /* 0x0000003300307308 */ /* 0x0002a20000000800 */
[----:B---3--:R-:W-:Y:S01]  /*3690*/  @!P2 FMUL R42, R42, R42 ;  /* 0x0000002a2a2aa220 */ /* 0x008fe20000400000 */
[----:B------:R-:W-:Y:S01]  /*36a0*/  FSETP.GEU.AND P2, PT, R8, -126, PT ;  /* 0xc2fc00000800780b */ /* 0x000fe20003f4e000 */
[----:B------:R-:W-:Y:S01]  /*36b0*/  FADD R31, R20, R31 ;  /* 0x0000001f141f7221 */ /* 0x000fe20000000000 */
[----:B------:R-:W-:Y:S01]  /*36c0*/  FADD R20, R41, R46 ;  /* 0x0000002e29147221 */ /* 0x000fe20000000000 */
[----:B------:R-:W-:Y:S02]  /*36d0*/  FADD R27, R35, R42 ;  /* 0x0000002a231b7221 */ /* 0x000fe40000000000 */
[----:B------:R-:W-:Y:S01]  /*36e0*/  @!P4 FMUL R52, R52, 0.5 ;  /* 0x3f0000003434c820 */ /* 0x000fe20000400000 */
[----:B------:R3:W5:Y:S01]  /*36f0*/  MUFU.EX2 R50, R55 ;  /* 0x0000003700327308 */ /* 0x0007620000000800 */
[----:B----4-:R-:W-:Y:S01]  /*3700*/  @!P5 FMUL R53, R53, R53 ;  /* 0x000000353535d220 */ /* 0x010fe20000400000 */
[----:B-1----:R-:W-:Y:S01]  /*3710*/  FADD R51, R44, R49 ;  /* 0x000000312c337221 */ /* 0x002fe20000000000 */
[----:B------:R-:W-:Y:S01]  /*3720*/  FADD R30, R30, R31 ;  /* 0x0000001f1e1e7221 */ /* 0x000fe20000000000 */
[----:B------:R-:W-:Y:S01]  /*3730*/  F2FP.BF16.F32.PACK_AB R31, R43, R38 ;  /* 0x000000262b1f723e */ /* 0x000fe200000010ff */
[----:B------:R-:W-:-:S02]  /*3740*/  FADD R73, R38, R53 ;  /* 0x0000003526497221 */ /* 0x000fc40000000000 */
[----:B------:R-:W-:Y:S01]  /*3750*/  @!P2 FMUL R8, R8, 0.5 ;  /* 0x3f0000000808a820 */ /* 0x000fe20000400000 */
[----:B------:R-:W1:Y:S01]  /*3760*/  MUFU.EX2 R52, R52 ;  /* 0x0000003400347308 */ /* 0x000e620000000800 */
[----:B--2---:R-:W-:Y:S01]  /*3770*/  @!P6 FMUL R48, R48, R48 ;  /* 0x000000303030e220 */ /* 0x004fe20000400000 */
[----:B------:R-:W-:Y:S01]  /*3780*/  FADD R73, R26, R73 ;  /* 0x000000491a497221 */ /* 0x000fe20000000000 */
[----:B------:R-:W-:Y:S01]  /*3790*/  FADD R30, R11, R30 ;  /* 0x0000001e0b1e7221 */ /* 0x000fe20000000000 */
[----:B------:R-:W-:Y:S01]  /*37a0*/  F2FP.BF16.F32.PACK_AB R26, R29, R28 ;  /* 0x0000001c1d1a723e */ /* 0x000fe200000010ff */
[----:B---3--:R-:W-:Y:S01]  /*37b0*/  FADD R55, R39, R48 ;  /* 0x0000003027377221 */ /* 0x008fe20000000000 */
[----:B------:R-:W-:Y:S02]  /*37c0*/  F2FP.BF16.F32.PACK_AB R28, R33, R32 ;  /* 0x00000020211c723e */ /* 0x000fe400000010ff */
[----:B------:R2:W3:Y:S01]  /*37d0*/  MUFU.EX2 R9, R8 ;  /* 0x0000000800097308 */ /* 0x0004e20000000800 */
[----:B-----5:R-:W-:Y:S01]  /*37e0*/  @!P3 FMUL R50, R50, R50 ;  /* 0x000000323232b220 */ /* 0x020fe20000400000 */
[----:B------:R-:W-:Y:S01]  /*37f0*/  FADD R20, R20, R55 ;  /* 0x0000003714147221 */ /* 0x000fe20000000000 */
[----:B------:R-:W-:-:S02]  /*3800*/  F2FP.BF16.F32.PACK_AB R29, R39, R44 ;  /* 0x0000002c271d723e */ /* 0x000fc400000010ff */
[----:B------:R-:W-:Y:S01]  /*3810*/  FADD R54, R43, R50 ;  /* 0x000000322b367221 */ /* 0x000fe20000000000 */
[----:B------:R-:W-:Y:S02]  /*3820*/  F2FP.BF16.F32.PACK_AB R32, R10, R13 ;  /* 0x0000000d0a20723e */ /* 0x000fe400000010ff */
[----:B------:R-:W-:Y:S01]  /*3830*/  F2FP.BF16.F32.PACK_AB R33, R46, R45 ;  /* 0x0000002d2e21723e */ /* 0x000fe200000010ff */
[----:B--2---:R-:W-:Y:S01]  /*3840*/  FADD R8, R40, R45 ;  /* 0x0000002d28087221 */ /* 0x004fe20000000000 */
[----:B------:R-:W-:Y:S01]  /*3850*/  FADD R27, R27, R54 ;  /* 0x000000361b1b7221 */ /* 0x000fe20000000000 */
[----:B-1----:R-:W-:Y:S01]  /*3860*/  @!P4 FMUL R52, R52, R52 ;  /* 0x000000343434c220 */ /* 0x002fe20000400000 */
[----:B------:R-:W-:Y:S01]  /*3870*/  F2FP.BF16.F32.PACK_AB R77, R48, R49 ;  /* 0x00000031304d723e */ /* 0x000fe200000010ff */
[----:B------:R-:W-:Y:S01]  /*3880*/  FADD R8, R8, R51 ;  /* 0x0000003308087221 */ /* 0x000fe20000000000 */
[----:B------:R-:W-:Y:S01]  /*3890*/  FADD R27, R20, R27 ;  /* 0x0000001b141b7221 */ /* 0x000fe20000000000 */
[-C--:B------:R-:W-:Y:S01]  /*38a0*/  FMUL R58, R58, R52.reuse ;  /* 0x000000343a3a7220 */ /* 0x080fe20000400000 */
[-C--:B------:R-:W-:Y:S01]  /*38b0*/  FMUL R59, R59, R52.reuse ;  /* 0x000000343b3b7220 */ /* 0x080fe20000400000 */
[----:B------:R-:W-:Y:S01]  /*38c0*/  FADD R8, R8, R73 ;  /* 0x0000004908087221 */ /* 0x000fe20000000000 */
[----:B---3--:R-:W-:Y:S01]  /*38d0*/  @!P2 FMUL R9, R9, R9 ;  /* 0x000000090909a220 */ /* 0x008fe20000400000 */
[-C--:B------:R-:W-:Y:S01]  /*38e0*/  FMUL R62, R62, R52.reuse ;  /* 0x000000343e3e7220 */ /* 0x080fe20000400000 */
[----:B------:R-:W-:Y:S01]  /*38f0*/  FMUL R63, R63, R52 ;  /* 0x000000343f3f7220 */ /* 0x000fe20000400000 */
[----:B------:R-:W-:Y:S01]  /*3900*/  FADD R27, R8, R27 ;  /* 0x0000001b081b7221 */ /* 0x000fe20000000000 */
[----:B------:R-:W-:Y:S01]  /*3910*/  SHF.L.U32 R8, R74, 0x1f, RZ ;  /* 0x0000001f4a087819 */ /* 0x000fe200000006ff */
[----:B------:R-:W-:Y:S01]  /*3920*/  FFMA R0, R9, R0, R30 ;  /* 0x0000000009007223 */ /* 0x000fe2000000001e */
[----:B------:R-:W-:Y:S01]  /*3930*/  FMUL R56, R56, R9 ;  /* 0x0000000938387220 */ /* 0x000fe20000400000 */
[----:B------:R-:W-:Y:S01]  /*3940*/  FFMA R3, R52, R3, R27 ;  /* 0x0000000334037223 */ /* 0x000fe2000000001b */
[----:B------:R1:W2:Y:S01]  /*3950*/  SYNCS.PHASECHK.TRANS64.TRYWAIT P2, [UR6+0x9400], R8 ;  /* 0x00940008ff0075a7 */ /* 0x0002a20008040146 */
[----:B------:R-:W-:Y:S01]  /*3960*/  F2FP.BF16.F32.PACK_AB R27, R35, R34 ;  /* 0x00000022231b723e */ /* 0x000fe200000010ff */
[-C--:B------:R-:W-:Y:S01]  /*3970*/  FMUL R57, R57, R9.reuse ;  /* 0x0000000939397220 */ /* 0x080fe20000400000 */
[-C--:B------:R-:W-:Y:S01]  /*3980*/  FMUL R60, R60, R9.reuse ;  /* 0x000000093c3c7220 */ /* 0x080fe20000400000 */
[-C--:B------:R-:W-:Y:S01]  /*3990*/  FMUL R61, R61, R9.reuse ;  /* 0x000000093d3d7220 */ /* 0x080fe20000400000 */
[-C--:B------:R-:W-:Y:S01]  /*39a0*/  FMUL R64, R64, R9.reuse ;  /* 0x0000000940407220 */ /* 0x080fe20000400000 */
[-C--:B------:R-:W-:Y:S01]  /*39b0*/  FMUL R65, R65, R9.reuse ;  /* 0x0000000941417220 */ /* 0x080fe20000400000 */
[-C--:B------:R-:W-:Y:S01]  /*39c0*/  FMUL R68, R68, R9.reuse ;  /* 0x0000000944447220 */ /* 0x080fe20000400000 */
[----:B------:R-:W-:Y:S01]  /*39d0*/  FMUL R69, R69, R9 ;  /* 0x0000000945457220 */ /* 0x000fe20000400000 */
[-C--:B------:R-:W-:Y:S01]  /*39e0*/  FMUL R66, R66, R52.reuse ;  /* 0x0000003442427220 */ /* 0x080fe20000400000 */
[-C--:B------:R-:W-:Y:S01]  /*39f0*/  FMUL R67, R67, R52.reuse ;  /* 0x0000003443437220 */ /* 0x080fe20000400000 */
[-C--:B------:R-:W-:Y:S01]  /*3a00*/  FMUL R70, R70, R52.reuse ;  /* 0x0000003446467220 */ /* 0x080fe20000400000 */
[----:B------:R-:W-:Y:S01]  /*3a10*/  FMUL R71, R71, R52 ;  /* 0x0000003447477220 */ /* 0x000fe20000400000 */
[----:B------:R-:W-:-:S02]  /*3a20*/  F2FP.BF16.F32.PACK_AB R30, R37, R36 ;  /* 0x00000024251e723e */ /* 0x000fc400000010ff */
[----:B------:R-:W-:Y:S02]  /*3a30*/  F2FP.BF16.F32.PACK_AB R34, R12, R15 ;  /* 0x0000000f0c22723e */ /* 0x000fe400000010ff */
[----:B------:R-:W-:Y:S01]  /*3a40*/  F2FP.BF16.F32.PACK_AB R35, R42, R47 ;  /* 0x0000002f2a23723e */ /* 0x000fe200000010ff */
[----:B-1----:R-:W-:Y:S06]  /*3a50*/  @!P0 BRA `(.L_x_29) ;  /* 0x0000000000048947 */ /* 0x002fec0003800000 */
[----:B------:R-:W-:Y:S01]  /*3a60*/  BPT.TRAP 0x1 ;  /* 0x000000040000795c */ /* 0x000fe20000300000 */
.L_x_29:
[----:B--2---:R-:W-:Y:S05]  /*3a70*/  @P2 BRA `(.L_x_30) ;  /* 0x0000000000082947 */ /* 0x004fea0003800000 */
[----:B------:R-:W1:Y:S02]  /*3a80*/  SYNCS.PHASECHK.TRANS64.TRYWAIT P2, [UR6+0x9400], R8 ;  /* 0x00940008ff0075a7 */ /* 0x000e640008040146 */
[----:B-1----:R-:W-:Y:S05]  /*3a90*/  @!P2 BRA `(.L_x_31) ;  /* 0x0000002c00c8a947 */ /* 0x002fea0003800000 */
.L_x_30:
[----:B------:R-:W-:Y:S01]  /*3aa0*/  ULEA UR10, UR45, UR50, 0x8 ;  /* 0x000000322d0a7291 */ /* 0x000fe2000f8e403f */
[----:B------:R-:W-:Y:S01]  /*3ab0*/  WARPGROUP.ARRIVE ;  /* 0x00000000000079c5 */ /* 0x000fe20000000000 */
[----:B------:R-:W-:Y:S01]  /*3ac0*/  UMOV UR7, 0x80000020 ;  /* 0x8000002000077882 */ /* 0x000fe20000000000 */
[----:B------:R-:W-:-:S04]  /*3ad0*/  F2FP.BF16.F32.PACK_AB R79, R50, R53 ;  /* 0x00000035324f723e */ /* 0x000fc800000010ff */
[----:B------:R-:W-:Y:S02]  /*3ae0*/  UMOV UR6, UR10 ;  /* 0x0000000a00067c82 */ /* 0x000fe40008000000 */
        /* <DEDUP_REMOVED lines=19> */
.L_x_32:
[----:B------:R-:W-:-:S04]  /*3c20*/  ULEA UR6, UR12, UR49, 0x3 ;  /* 0x000000310c067291 */ /* 0x000fc8000f8e183f */
[----:B------:R-:W-:-:S04]  /*3c30*/  UIADD3 UR6, UR6, 0x9428, URZ ;  /* 0x0000942806067890 */ /* 0x000fc8000fffe03f */
[----:B------:R-:W-:-:S09]  /*3c40*/  UPRMT UR6, URZ, 0x654, UR6 ;  /* 0x000006543f067896 */ /* 0x000fd20008000006 */
[----:B------:R-:W-:Y:S01]  /*3c50*/  SYNCS.ARRIVE.TRANS64.RED.A1T0 RZ, [UR6], RZ ;  /* 0x000000ffffff79a7 */ /* 0x000fe20008100406 */
[----:B------:R-:W-:Y:S05]  /*3c60*/  @P1 BRA `(.L_x_33) ;  /* 0x0000000000041947 */ /* 0x000fea0003800000 */
[----:B------:R-:W-:Y:S01]  /*3c70*/  BPT.TRAP 0x1 ;  /* 0x000000040000795c */ /* 0x000fe20000300000 */
.L_x_33:
[----:B------:R-:W-:-:S04]  /*3c80*/  UIADD3 UR12, UR12, 0x1, URZ ;  /* 0x000000010c0c7890 */ /* 0x000fc8000fffe03f */
[----:B------:R-:W-:-:S04]  /*3c90*/  UISETP.NE.AND UP0, UPT, UR12, 0x5, UPT ;  /* 0x000000050c00788c */ /* 0x000fc8000bf05270 */
[----:B------:R-:W-:Y:S01]  /*3ca0*/  USEL UR12, UR12, URZ, UP0 ;  /* 0x0000003f0c0c7287 */ /* 0x000fe20008000000 */
[----:B------:R-:W-:Y:S11]  /*3cb0*/  @!P0 BRA `(.L_x_34) ;  /* 0x0000000000048947 */ /* 0x000ff60003800000 */
[----:B------:R-:W-:Y:S01]  /*3cc0*/  BPT.TRAP 0x1 ;  /* 0x000000040000795c */ /* 0x000fe20000300000 */
.L_x_34:
[----:B------:R-:W-:-:S04]  /*3cd0*/  ULEA UR6, UR12, UR49, 0x3 ;  /* 0x000000310c067291 */ /* 0x000fc8000f8e183f */
[----:B------:R-:W-:-:S04]  /*3ce0*/  UIADD3 UR6, UR6, 0x9428, URZ ;  /* 0x0000942806067890 */ /* 0x000fc8000fffe03f */
[----:B------:R-:W-:-:S09]  /*3cf0*/  UPRMT UR6, URZ, 0x654, UR6 ;  /* 0x000006543f067896 */ /* 0x000fd20008000006 */
[----:B------:R-:W-:Y:S01]  /*3d00*/  SYNCS.ARRIVE.TRANS64.RED.A1T0 RZ, [UR6], RZ ;  /* 0x000000ffffff79a7 */ /* 0x000fe20008100406 */
[----:B------:R-:W-:Y:S05]  /*3d10*/  @P1 BRA `(.L_x_35) ;  /* 0x0000000000041947 */ /* 0x000fea0003800000 */
[----:B------:R-:W-:Y:S01]  /*3d20*/  BPT.TRAP 0x1 ;  /* 0x000000040000795c */ /* 0x000fe20000300000 */
.L_x_35:
[----:B------:R-:W-:Y:S01]  /*3d30*/  UIADD3 UR45, UR45, 0x1, URZ ;  /* 0x000000012d2d7890 */ /* 0x000fe2000fffe03f */
[C---:B------:R-:W-:Y:S01]  /*3d40*/  ISETP.GT.AND P2, PT, R7.reuse, 0x2, PT ;  /* 0x000000020700780c */ /* 0x040fe20003f44270 */
[----:B------:R-:W-:Y:S01]  /*3d50*/  UIADD3 UR12, UR12, 0x1, URZ ;  /* 0x000000010c0c7890 */ /* 0x000fe2000fffe03f */
[----:B------:R-:W-:Y:S01]  /*3d60*/  IADD3 R7, R7, -0x1, RZ ;  /* 0xffffffff07077810 */ /* 0x000fe20007ffe0ff */
[----:B------:R-:W-:Y:S01]  /*3d70*/  UISETP.NE.AND UP1, UPT, UR45, 0x5, UPT ;  /* 0x000000052d00788c */ /* 0x000fe2000bf25270 */
[----:B-1----:R-:W-:Y:S01]  /*3d80*/  IMAD.MOV.U32 R9, RZ, RZ, R4 ;  /* 0x000000ffff097224 */ /* 0x002fe200078e0004 */
[----:B------:R-:W-:Y:S01]  /*3d90*/  UISETP.NE.AND UP0, UPT, UR12, 0x5, UPT ;  /* 0x000000050c00788c */ /* 0x000fe2000bf05270 */
[----:B------:R-:W-:Y:S01]  /*3da0*/  IMAD.MOV.U32 R11, RZ, RZ, R5 ;  /* 0x000000ffff0b7224 */ /* 0x000fe200078e0005 */
[----:B------:R-:W-:Y:S02]  /*3db0*/  USEL UR6, URZ, 0x1, UP1 ;  /* 0x000000013f067887 */ /* 0x000fe40008800000 */
[----:B------:R-:W-:-:S02]  /*3dc0*/  USEL UR12, UR12, URZ, UP0 ;  /* 0x0000003f0c0c7287 */ /* 0x000fc40008000000 */
[----:B------:R-:W-:Y:S02]  /*3dd0*/  USEL UR45, UR45, URZ, UP1 ;  /* 0x0000003f2d2d7287 */ /* 0x000fe40008800000 */
[----:B------:R-:W-:Y:S01]  /*3de0*/  LOP3.LUT R18, R74, UR6, RZ, 0x3c, !PT ;  /* 0x000000064a127c12 */ /* 0x000fe2000f8e3cff */
[----:B------:R-:W-:Y:S09]  /*3df0*/  @P2 BRA `(.L_x_36) ;  /* 0xffffffe800482947 */ /* 0x000ff2000383ffff */
.L_x_25:
[----:B------:R-:W-:-:S04]  /*3e00*/  ULOP3.LUT UR4, UR48, 0x1, URZ, 0xfc, !UPT ;  /* 0x0000000130047892 */ /* 0x000fc8000f8efc3f */
[----:B------:R-:W-:-:S06]  /*3e10*/  UISETP.NE.AND UP0, UPT, UR4, 0x3, UPT ;  /* 0x000000030400788c */ /* 0x000fcc000bf05270 */
[----:B------:R-:W-:-:S13]  /*3e20*/  PLOP3.LUT P2, PT, PT, PT, UP0, 0x80, 0x0 ;  /* 0x000000000000781c */ /* 0x000fda0003f4f008 */
[----:B------:R-:W-:Y:S05]  /*3e30*/  @!P2 BRA `(.L_x_37) ;  /* 0x000000000004a947 */ /* 0x000fea0003800000 */
[----:B------:R-:W-:Y:S01]  /*3e40*/  BPT.TRAP 0x1 ;  /* 0x000000040000795c */ /* 0x000fe20000300000 */
.L_x_37:
[----:B------:R-:W-:Y:S02]  /*3e50*/  UISETP.GT.U32.AND UP0, UPT, UR48, 0x1, UPT ;  /* 0x000000013000788c */ /* 0x000fe4000bf04070 */
[----:B------:R-:W-:-:S04]  /*3e60*/  ULEA UR4, UR38, UR49, 0x3 ;  /* 0x0000003126047291 */ /* 0x000fc8000f8e183f */
[----:B------:R-:W-:Y:S01]  /*3e70*/  UIADD3 UR4, UR4, 0x9460, URZ ;  /* 0x0000946004047890 */ /* 0x000fe2000fffe03f */
[----:B------:R-:W-:-:S03]  /*3e80*/  PLOP3.LUT P2, PT, PT, PT, UP0, 0x80, 0x0 ;  /* 0x000000000000781c */ /* 0x000fc60003f4f008 */
[----:B------:R-:W-:-:S09]  /*3e90*/  UPRMT UR4, URZ, 0x654, UR4 ;  /* 0x000006543f047896 */ /* 0x000fd20008000004 */
[----:B------:R-:W-:Y:S01]  /*3ea0*/  SYNCS.ARRIVE.TRANS64.RED.A1T0 RZ, [UR4], RZ ;  /* 0x000000ffffff79a7 */ /* 0x000fe20008100404 */
[----:B------:R-:W-:Y:S05]  /*3eb0*/  @P2 BRA `(.L_x_38) ;  /* 0x0000000000042947 */ /* 0x000fea0003800000 */
[----:B------:R-:W-:Y:S01]  /*3ec0*/  BPT.TRAP 0x1 ;  /* 0x000000040000795c */ /* 0x000fe20000300000 */
.L_x_38:
[----:B------:R-:W-:Y:S05]  /*3ed0*/  @!P0 BRA `(.L_x_39) ;  /* 0x0000000000048947 */ /* 0x000fea0003800000 */
[----:B------:R-:W-:Y:S01]  /*3ee0*/  BPT.TRAP 0x1 ;  /* 0x000000040000795c */ /* 0x000fe20000300000 */
.L_x_39:
[----:B------:R-:W-:-:S04]  /*3ef0*/  ULEA UR12, UR12, UR49, 0x3 ;  /* 0x000000310c0c7291 */ /* 0x000fc8000f8e183f */
[----:B------:R-:W-:-:S04]  /*3f00*/  UIADD3 UR12, UR12, 0x9428, URZ ;  /* 0x000094280c0c7890 */ /* 0x000fc8000fffe03f */
[----:B------:R-:W-:-:S09]  /*3f10*/  UPRMT UR12, URZ, 0x654, UR12 ;  /* 0x000006543f0c7896 */ /* 0x000fd2000800000c */
[----:B------:R-:W-:Y:S01]  /*3f20*/  SYNCS.ARRIVE.TRANS64.RED.A1T0 RZ, [UR12], RZ ;  /* 0x000000ffffff79a7 */ /* 0x000fe2000810040c */
[----:B------:R-:W-:Y:S05]  /*3f30*/  @P1 BRA `(.L_x_40) ;  /* 0x0000000000041947 */ /* 0x000fea0003800000 */
[----:B------:R-:W-:Y:S01]  /*3f40*/  BPT.TRAP 0x1 ;  /* 0x000000040000795c */ /* 0x000fe20000300000 */
.L_x_40:
[----:B------:R-:W1:Y:S01]  /*3f50*/  SHFL.BFLY PT, R7, R0, 0x1, 0x1f ;  /* 0x0c201f0000077f89 */ /* 0x000e6200000e0000 */
[----:B------:R-:W-:Y:S01]  /*3f60*/  BSSY B0, `(.L_x_41) ;  /* 0x0000023000007945 */ /* 0x000fe20003800000 */
[----:B------:R-:W-:Y:S02]  /*3f70*/  IMAD.MOV.U32 R9, RZ, RZ, 0x7f800000 ;  /* 0x7f800000ff097424 */ /* 0x000fe400078e00ff */
[----:B------:R-:W2:Y:S01]  /*3f80*/  SHFL.BFLY PT, R6, R3, 0x1, 0x1f ;  /* 0x0c201f0003067f89 */ /* 0x000ea200000e0000 */
[----:B------:R-:W-:Y:S02]  /*3f90*/  IMAD.MOV.U32 R10, RZ, RZ, 0x3f800000 ;  /* 0x3f800000ff0a7424 */ /* 0x000fe400078e00ff */
[----:B------:R-:W-:Y:S02]  /*3fa0*/  IMAD.MOV.U32 R11, RZ, RZ, 0x7f800000 ;  /* 0x7f800000ff0b7424 */ /* 0x000fe400078e00ff */
[----:B-1----:R-:W-:Y:S01]  /*3fb0*/  FADD R7, R7, R0 ;  /* 0x0000000007077221 */ /* 0x002fe20000000000 */
[----:B--2---:R-:W-:-:S04]  /*3fc0*/  FADD R15, R6, R3 ;  /* 0x00000003060f7221 */ /* 0x004fc80000000000 */
[----:B------:R-:W1:Y:S01]  /*3fd0*/  SHFL.BFLY PT, R8, R7, 0x2, 0x1f ;  /* 0x0c401f0007087f89 */ /* 0x000e6200000e0000 */
[----:B------:R-:W-:-:S03]  /*3fe0*/  MOV R6, 0x3f800000 ;  /* 0x3f80000000067802 */ /* 0x000fc60000000f00 */
[----:B------:R-:W2:Y:S01]  /*3ff0*/  SHFL.BFLY PT, R20, R15, 0x2, 0x1f ;  /* 0x0c401f000f147f89 */ /* 0x000ea200000e0000 */
[C---:B-1----:R-:W-:Y:S01]  /*4000*/  FSETP.NE.AND P0, PT, R7.reuse, -R8, PT ;  /* 0x800000080700720b */ /* 0x042fe20003f05000 */
[----:B------:R-:W-:Y:S01]  /*4010*/  FADD R3, R7, R8 ;  /* 0x0000000807037221 */ /* 0x000fe20000000000 */
[----:B--2---:R-:W-:-:S11]  /*4020*/  FADD R8, R15, R20 ;  /* 0x000000140f087221 */ /* 0x004fd60000000000 */
[----:B------:R-:W-:Y:S05]  /*4030*/  @!P0 BRA `(.L_x_42) ;  /* 0x0000000000548947 */ /* 0x000fea0003800000 */
[----:B------:R-:W-:Y:S01]  /*4040*/  VIADD R0, R3, 0x1800000 ;  /* 0x0180000003007836 */ /* 0x000fe20000000000 */
[----:B------:R-:W-:Y:S04]  /*4050*/  BSSY B1, `(.L_x_43) ;  /* 0x000000c000017945 */ /* 0x000fe80003800000 */
[----:B------:R-:W-:-:S04]  /*4060*/  LOP3.LUT R0, R0, 0x7f800000, RZ, 0xc0, !PT ;  /* 0x7f80000000007812 */ /* 0x000fc800078ec0ff */
[----:B------:R-:W-:-:S13]  /*4070*/  ISETP.GT.U32.AND P0, PT, R0, 0x1ffffff, PT ;  /* 0x01ffffff0000780c */ /* 0x000fda0003f04070 */
[----:B------:R-:W-:Y:S05]  /*4080*/  @P0 BRA `(.L_x_44) ;  /* 0x0000000000100947 */ /* 0x000fea0003800000 */
[----:B------:R-:W-:-:S07]  /*4090*/  MOV R14, 0x40b0 ;  /* 0x000040b0000e7802 */ /* 0x000fce0000000f00 */
[----:B------:R-:W-:Y:S05]  /*40a0*/  CALL.REL.NOINC `($__internal_0_$__cuda_sm20_rcp_rn_f32_slowpath) ;  /* 0x0000002c00547944 */ /* 0x000fea0003c00000 */
[----:B------:R-:W-:Y:S01]  /*40b0*/  IMAD.MOV.U32 R6, RZ, RZ, R0 ;  /* 0x000000ffff067224 */ /* 0x000fe200078e0000 */
[----:B------:R-:W-:Y:S06]  /*40c0*/  BRA `(.L_x_45) ;  /* 0x0000000000107947 */ /* 0x000fec0003800000 */
.L_x_44:
[----:B------:R-:W1:Y:S02]  /*40d0*/  MUFU.RCP R6, R3 ;  /* 0x0000000300067308 */ /* 0x000e640000001000 */
[----:B-1----:R-:W-:-:S04]  /*40e0*/  FFMA R0, R3, R6, -1 ;  /* 0xbf80000003007423 */ /* 0x002fc80000000006 */
[----:B------:R-:W-:-:S04]  /*40f0*/  FADD.FTZ R7, -R0, -RZ ;  /* 0x800000ff00077221 */ /* 0x000fc80000010100 */
[----:B------:R-:W-:-:S07]  /*4100*/  FFMA R6, R6, R7, R6 ;  /* 0x0000000706067223 */ /* 0x000fce0000000006 */
.L_x_45:
[----:B------:R-:W-:Y:S05]  /*4110*/  BSYNC B1 ;  /* 0x0000000000017941 */ /* 0x000fea0003800000 */
.L_x_43:
[----:B------:R-:W-:Y:S01]  /*4120*/  FSETP.GEU.AND P0, PT, |R3|, 1.175494350822287508e-38, PT ;  /* 0x008000000300780b */ /* 0x000fe20003f0e200 */
[----:B------:R-:W-:-:S12]  /*4130*/  ULDC UR4, c[0x0][0x600] ;  /* 0x0001800000047ab9 */ /* 0x000fd80000000800 */
[----:B------:R-:W-:-:S04]  /*4140*/  @!P0 FMUL R3, R3, 16777216 ;  /* 0x4b80000003038820 */ /* 0x000fc80000400000 */
[----:B------:R-:W1:Y:S02]  /*4150*/  MUFU.LG2 R0, R3 ;  /* 0x0000000300007308 */ /* 0x000e640000000c00 */
[----:B-1----:R-:W-:-:S04]  /*4160*/  @!P0 FADD R0, R0, -24 ;  /* 0xc1c0000000008421 */ /* 0x002fc80000000000 */
[----:B------:R-:W-:-:S04]  /*4170*/  FMUL R11, R0, 0.69314718246459960938 ;  /* 0x3f317218000b7820 */ /* 0x000fc80000400000 */
[----:B------:R-:W-:-:S07]  /*4180*/  FFMA R11, R4, UR4, R11 ;  /* 0x00000004040b7c23 */ /* 0x000fce000800000b */
.L_x_42:
[----:B------:R-:W-:Y:S05]  /*4190*/  BSYNC B0 ;  /* 0x0000000000007941 */ /* 0x000fea0003800000 */
.L_x_41:
[----:B------:R-:W-:Y:S01]  /*41a0*/  FSETP.NE.AND P0, PT, R15, -R20, PT ;  /* 0x800000140f00720b */ /* 0x000fe20003f05000 */
[----:B------:R-:W-:Y:S01]  /*41b0*/  ULDC UR4, c[0x0][0x608] ;  /* 0x0001820000047ab9 */ /* 0x000fe20000000800 */
[----:B------:R-:W-:Y:S01]  /*41c0*/  BSSY B0, `(.L_x_46) ;  /* 0x0000021000007945 */ /* 0x000fe20003800000 */
[----:B------:R-:W-:-:S04]  /*41d0*/  FMUL R6, R6, UR4 ;  /* 0x0000000406067c20 */ /* 0x000fc80008400000 */
[-C--:B------:R-:W-:Y:S01]  /*41e0*/  FMUL R56, R56, R6.reuse ;  /* 0x0000000638387220 */ /* 0x080fe20000400000 */
[-C--:B------:R-:W-:Y:S01]  /*41f0*/  FMUL R26, R57, R6.reuse ;  /* 0x00000006391a7220 */ /* 0x080fe20000400000 */
[-C--:B------:R-:W-:Y:S01]  /*4200*/  FMUL R60, R60, R6.reuse ;  /* 0x000000063c3c7220 */ /* 0x080fe20000400000 */
[-C--:B------:R-:W-:Y:S01]  /*4210*/  FMUL R28, R61, R6.reuse ;  /* 0x000000063d1c7220 */ /* 0x080fe20000400000 */
[-C--:B------:R-:W-:Y:S01]  /*4220*/  FMUL R64, R64, R6.reuse ;  /* 0x0000000640407220 */ /* 0x080fe20000400000 */
[-C--:B------:R-:W-:Y:S01]  /*4230*/  FMUL R30, R65, R6.reuse ;  /* 0x00000006411e7220 */ /* 0x080fe20000400000 */
[-C--:B------:R-:W-:Y:S01]  /*4240*/  FMUL R68, R68, R6.reuse ;  /* 0x0000000644447220 */ /* 0x080fe20000400000 */
[----:B------:R-:W-:Y:S01]  /*4250*/  FMUL R32, R69, R6 ;  /* 0x0000000645207220 */ /* 0x000fe20000400000 */
[----:B------:R-:W-:Y:S06]  /*4260*/  @!P0 BRA `(.L_x_47) ;  /* 0x0000000000588947 */ /* 0x000fec0003800000 */
[----:B------:R-:W-:Y:S01]  /*4270*/  VIADD R0, R8, 0x1800000 ;  /* 0x0180000008007836 */ /* 0x000fe20000000000 */
[----:B------:R-:W-:Y:S04]  /*4280*/  BSSY B1, `(.L_x_48) ;  /* 0x000000d000017945 */ /* 0x000fe80003800000 */
[----:B------:R-:W-:-:S04]  /*4290*/  LOP3.LUT R0, R0, 0x7f800000, RZ, 0xc0, !PT ;  /* 0x7f80000000007812 */ /* 0x000fc800078ec0ff */
[----:B------:R-:W-:-:S13]  /*42a0*/  ISETP.GT.U32.AND P0, PT, R0, 0x1ffffff, PT ;  /* 0x01ffffff0000780c */ /* 0x000fda0003f04070 */
[----:B------:R-:W-:Y:S05]  /*42b0*/  @P0 BRA `(.L_x_49) ;  /* 0x0000000000140947 */ /* 0x000fea0003800000 */
[----:B------:R-:W-:Y:S02]  /*42c0*/  MOV R3, R8 ;  /* 0x0000000800037202 */ /* 0x000fe40000000f00 */
[----:B------:R-:W-:-:S07]  /*42d0*/  MOV R14, 0x42f0 ;  /* 0x000042f0000e7802 */ /* 0x000fce0000000f00 */
[----:B------:R-:W-:Y:S05]  /*42e0*/  CALL.REL.NOINC `($__internal_0_$__cuda_sm20_rcp_rn_f32_slowpath) ;  /* 0x0000002800c47944 */ /* 0x000fea0003c00000 */
[----:B------:R-:W-:Y:S01]  /*42f0*/  IMAD.MOV.U32 R10, RZ, RZ, R0 ;  /* 0x000000ffff0a7224 */ /* 0x000fe200078e0000 */
[----:B------:R-:W-:Y:S06]  /*4300*/  BRA `(.L_x_50) ;  /* 0x0000000000107947 */ /* 0x000fec0003800000 */
.L_x_49:
[----:B------:R-:W1:Y:S02]  /*4310*/  MUFU.RCP R3, R8 ;  /* 0x0000000800037308 */ /* 0x000e640000001000 */
[----:B-1----:R-:W-:-:S04]  /*4320*/  FFMA R0, R8, R3, -1 ;  /* 0xbf80000008007423 */ /* 0x002fc80000000003 */
[----:B------:R-:W-:-:S04]  /*4330*/  FADD.FTZ R0, -R0, -RZ ;  /* 0x800000ff00007221 */ /* 0x000fc80000010100 */
[----:B------:R-:W-:-:S07]  /*4340*/  FFMA R10, R3, R0, R3 ;  /* 0x00000000030a7223 */ /* 0x000fce0000000003 */
.L_x_50:
[----:B------:R-:W-:Y:S05]  /*4350*/  BSYNC B1 ;  /* 0x0000000000017941 */ /* 0x000fea0003800000 */
.L_x_48:
[----:B------:R-:W-:Y:S01]  /*4360*/  FSETP.GEU.AND P0, PT, |R8|, 1.175494350822287508e-38, PT ;  /* 0x008000000800780b */ /* 0x000fe20003f0e200 */
[----:B------:R-:W-:-:S12]  /*4370*/  ULDC UR4, c[0x0][0x600] ;  /* 0x0001800000047ab9 */ /* 0x000fd80000000800 */
[----:B------:R-:W-:-:S04]  /*4380*/  @!P0 FMUL R8, R8, 16777216 ;  /* 0x4b80000008088820 */ /* 0x000fc80000400000 */
[----:B------:R-:W1:Y:S02]  /*4390*/  MUFU.LG2 R0, R8 ;  /* 0x0000000800007308 */ /* 0x000e640000000c00 */
[----:B-1----:R-:W-:-:S04]  /*43a0*/  @!P0 FADD R0, R0, -24 ;  /* 0xc1c0000000008421 */ /* 0x002fc80000000000 */
[----:B------:R-:W-:-:S04]  /*43b0*/  FMUL R0, R0, 0.69314718246459960938 ;  /* 0x3f31721800007820 */ /* 0x000fc80000400000 */
[----:B------:R-:W-:-:S07]  /*43c0*/  FFMA R9, R5, UR4, R0 ;  /* 0x0000000405097c23 */ /* 0x000fce0008000000 */
.L_x_47:
[----:B------:R-:W-:Y:S05]  /*43d0*/  BSYNC B0 ;  /* 0x0000000000007941 */ /* 0x000fea0003800000 */
.L_x_46:
[----:B------:R-:W-:Y:S01]  /*43e0*/  SHF.L.U32 R0, R72, 0x1f, RZ ;  /* 0x0000001f48007819 */ /* 0x000fe200000006ff */
[----:B------:R-:W-:Y:S01]  /*43f0*/  UISETP.NE.AND UP0, UPT, UR46, 0x1, UPT ;  /* 0x000000012e00788c */ /* 0x000fe2000bf05270 */
[----:B------:R-:W-:Y:S01]  /*4400*/  LOP3.LUT P0, RZ, R2, 0x3, RZ, 0xc0, !PT ;  /* 0x0000000302ff7812 */ /* 0x000fe2000780c0ff */
[----:B------:R-:W-:Y:S01]  /*4410*/  UISETP.NE.AND UP1, UPT, UR46, 0x2, UPT ;  /* 0x000000022e00788c */ /* 0x000fe2000bf25270 */
[----:B------:R-:W1:Y:S01]  /*4420*/  SYNCS.PHASECHK.TRANS64.TRYWAIT P1, [UR13+0x8], R0 ;  /* 0x00000800ff0075a7 */ /* 0x000e62000802014d */
[----:B------:R-:W-:Y:S01]  /*4430*/  ULDC UR4, c[0x0][0x608] ;  /* 0x0001820000047ab9 */ /* 0x000fe20000000800 */
[----:B------:R-:W-:Y:S01]  /*4440*/  USHF.L.U32 UR42, UR42, 0x6, URZ ;  /* 0x000000062a2a7899 */ /* 0x000fe2000800063f */
[----:B------:R-:W-:-:S05]  /*4450*/  FMUL R10, R10, UR4 ;  /* 0x000000040a0a7c20 */ /* 0x000fca0008400000 */
[----:B------:R-:W-:Y:S02]  /*4460*/  @!UP0 ULOP3.LUT UP2, URZ, UR38, 0x2, URZ, 0xc0, !UPT ;  /* 0x00000002263f8892 */ /* 0x000fe4000f84c03f */
[----:B------:R-:W-:Y:S02]  /*4470*/  @!UP0 ULOP3.LUT UR38, UR38, 0x1, URZ, 0xc0, !UPT ;  /* 0x0000000126268892 */ /* 0x000fe4000f8ec03f */
[----:B------:R-:W-:Y:S02]  /*4480*/  @!UP0 USEL UR5, URZ, 0x1, UP2 ;  /* 0x000000013f058887 */ /* 0x000fe40009000000 */
[----:B------:R-:W-:Y:S02]  /*4490*/  @!UP1 UIADD3 UR6, UR38, 0x1, URZ ;  /* 0x0000000126069890 */ /* 0x000fe4000fffe03f */
[----:B------:R-:W-:Y:S02]  /*44a0*/  @!UP0 ULOP3.LUT UR39, UR39, UR5, URZ, 0x3c, !UPT ;  /* 0x0000000527278292 */ /* 0x000fe4000f8e3c3f */
[----:B------:R-:W-:-:S02]  /*44b0*/  @!UP1 UISETP.GT.U32.AND UP2, UPT, UR6, 0x1, UPT ;  /* 0x000000010600988c */ /* 0x000fc4000bf44070 */
[----:B------:R-:W-:Y:S02]  /*44c0*/  @!UP1 ULOP3.LUT UR38, UR38, 0x1, URZ, 0xc, !UPT ;  /* 0x0000000126269892 */ /* 0x000fe4000f8e0c3f */
[----:B------:R-:W-:-:S04]  /*44d0*/  @!UP1 USEL UR5, URZ, 0x1, !UP2 ;  /* 0x000000013f059887 */ /* 0x000fc8000d000000 */
[----:B------:R-:W-:Y:S01]  /*44e0*/  @!UP1 ULOP3.LUT UR39, UR39, UR5, URZ, 0x3c, !UPT ;  /* 0x0000000527279292 */ /* 0x000fe2000f8e3c3f */
[----:B-1----:R-:W-:Y:S11]  /*44f0*/  @!P1 BRA `(.L_x_51) ;  /* 0x0000002400489947 */ /* 0x002ff60003800000 */
.L_x_112:
[----:B------:R-:W-:Y:S04]  /*4500*/  BSSY B0, `(.L_x_52) ;  /* 0x000001a000007945 */ /* 0x000fe80003800000 */
[----:B------:R-:W-:Y:S05]  /*4510*/  @P0 BRA `(.L_x_53) ;  /* 0x0000000000600947 */ /* 0x000fea0003800000 */
[----:B------:R-:W2:Y:S01]  /*4520*/  LDC.64 R6, c[0x0][0x688] ;  /* 0x0001a200ff067b82 */ /* 0x000ea20000000a00 */
[----:B-1----:R-:W-:Y:S01]  /*4530*/  LOP3.LUT R0, R2, 0x60, RZ, 0xc0, !PT ;  /* 0x0000006002007812 */ /* 0x002fe200078ec0ff */
[----:B------:R-:W-:Y:S01]  /*4540*/  IMAD.MOV R5, RZ, RZ, -R19 ;  /* 0x000000ffff057224 */ /* 0x000fe200078e0a13 */
[----:B------:R-:W-:Y:S01]  /*4550*/  SHF.R.U32.HI R3, RZ, 0x2, R2 ;  /* 0x00000002ff037819 */ /* 0x000fe20000011602 */
[----:B------:R-:W-:Y:S01]  /*4560*/  ULDC UR4, c[0x0][0xa10] ;  /* 0x0002840000047ab9 */ /* 0x000fe20000000800 */
[----:B------:R-:W-:Y:S01]  /*4570*/  SHF.R.U32.HI R0, RZ, 0x5, R0 ;  /* 0x00000005ff007819 */ /* 0x000fe20000011600 */
[----:B------:R-:W-:Y:S01]  /*4580*/  IMAD R5, R5, UR4, R16 ;  /* 0x0000000405057c24 */ /* 0x000fe2000f8e0210 */
[----:B------:R-:W-:Y:S01]  /*4590*/  LOP3.LUT R3, R3, 0x7, RZ, 0xc0, !PT ;  /* 0x0000000703037812 */ /* 0x000fe200078ec0ff */
[----:B------:R-:W-:Y:S02]  /*45a0*/  ULDC UR4, c[0x0][0x288] ;  /* 0x0000a20000047ab9 */ /* 0x000fe40000000800 */
[----:B------:R-:W-:-:S05]  /*45b0*/  IMAD.SHL.U32 R0, R0, 0x10, RZ ;  /* 0x0000001000007824 */ /* 0x000fca00078e00ff */
[----:B------:R-:W-:Y:S01]  /*45c0*/  LOP3.LUT R3, R0, 0xfffffff0, R3, 0xe2, !PT ;  /* 0xfffffff000037812 */ /* 0x000fe200078ee203 */
[----:B--2---:R-:W-:-:S04]  /*45d0*/  IMAD R0, R5, R6, UR42 ;  /* 0x0000002a05007e24 */ /* 0x004fc8000f8e0206 */
[----:B------:R-:W-:Y:S02]  /*45e0*/  VIADD R5, R3, UR42 ;  /* 0x0000002a03057c36 */ /* 0x000fe40008000000 */
[----:B------:R-:W-:-:S03]  /*45f0*/  IMAD R0, R7, UR44, R0 ;  /* 0x0000002c07007c24 */ /* 0x000fc6000f8e0200 */
[----:B------:R-:W-:Y:S02]  /*4600*/  IADD3 R4, R5, 0x8, RZ ;  /* 0x0000000805047810 */ /* 0x000fe40007ffe0ff */
[----:B------:R-:W-:Y:S02]  /*4610*/  IADD3 R3, P2, R3, R0, RZ ;  /* 0x0000000003037210 */ /* 0x000fe40007f5e0ff */
[----:B------:R-:W-:Y:S02]  /*4620*/  ISETP.GE.U32.AND P0, PT, R5, UR4, PT ;  /* 0x0000000405007c0c */ /* 0x000fe4000bf06070 */
[----:B------:R-:W-:Y:S01]  /*4630*/  ISETP.GE.U32.AND P1, PT, R4, UR4, PT ;  /* 0x0000000404007c0c */ /* 0x000fe2000bf26070 */
[----:B------:R-:W-:Y:S01]  /*4640*/  ULDC.64 UR4, c[0x0][0x680] ;  /* 0x0001a00000047ab9 */ /* 0x000fe20000000a00 */
[----:B------:R-:W-:Y:S02]  /*4650*/  LEA.HI.X.SX32 R0, R0, RZ, 0x1, P2 ;  /* 0x000000ff00007211 */ /* 0x000fe400010f0eff */
[----:B------:R-:W-:-:S04]  /*4660*/  LEA R4, P2, R3, UR4, 0x2 ;  /* 0x0000000403047c11 */ /* 0x000fc8000f8410ff */
[----:B------:R-:W-:-:S05]  /*4670*/  LEA.HI.X R5, R3, UR5, R0, 0x2, P2 ;  /* 0x0000000503057c11 */ /* 0x000fca00090f1400 */
[----:B------:R2:W-:Y:S04]  /*4680*/  @!P0 STG.E desc[UR54][R4.64], R11 ;  /* 0x0000000b04008986 */ /* 0x0005e8000c101936 */
[----:B------:R2:W-:Y:S02]  /*4690*/  @!P1 STG.E desc[UR54][R4.64+0x20], R9 ;  /* 0x0000200904009986 */ /* 0x0005e4000c101936 */
.L_x_53:
[----:B------:R-:W-:Y:S05]  /*46a0*/  BSYNC B0 ;  /* 0x0000000000007941 */ /* 0x000fea0003800000 */
.L_x_52:
[----:B------:R-:W-:Y:S01]  /*46b0*/  ULDC.64 UR4, c[0x0][0x730] ;  /* 0x0001cc0000047ab9 */ /* 0x000fe20000000a00 */
[-C--:B------:R-:W-:Y:S01]  /*46c0*/  FMUL R58, R58, R10.reuse ;  /* 0x0000000a3a3a7220 */ /* 0x080fe20000400000 */
[----:B------:R-:W-:Y:S01]  /*46d0*/  ISETP.NE.U32.AND P0, PT, RZ, UR4, PT ;  /* 0x00000004ff007c0c */ /* 0x000fe2000bf05070 */
[-C--:B------:R-:W-:Y:S01]  /*46e0*/  FMUL R34, R59, R10.reuse ;  /* 0x0000000a3b227220 */ /* 0x080fe20000400000 */
[-C--:B------:R-:W-:Y:S01]  /*46f0*/  FMUL R62, R62, R10.reuse ;  /* 0x0000000a3e3e7220 */ /* 0x080fe20000400000 */
[-C--:B------:R-:W-:Y:S01]  /*4700*/  FMUL R36, R63, R10.reuse ;  /* 0x0000000a3f247220 */ /* 0x080fe20000400000 */
[----:B------:R-:W-:Y:S01]  /*4710*/  ISETP.NE.AND.EX P0, PT, RZ, UR5, PT, P0 ;  /* 0x00000005ff007c0c */ /* 0x000fe2000bf05300 */
[-C--:B------:R-:W-:Y:S01]  /*4720*/  FMUL R66, R66, R10.reuse ;  /* 0x0000000a42427220 */ /* 0x080fe20000400000 */
[-C--:B------:R-:W-:Y:S01]  /*4730*/  FMUL R38, R67, R10.reuse ;  /* 0x0000000a43267220 */ /* 0x080fe20000400000 */
[-C--:B------:R-:W-:Y:S01]  /*4740*/  FMUL R70, R70, R10.reuse ;  /* 0x0000000a46467220 */ /* 0x080fe20000400000 */
[----:B------:R-:W-:-:S09]  /*4750*/  FMUL R40, R71, R10 ;  /* 0x0000000a47287220 */ /* 0x000fd20000400000 */
[----:B------:R-:W-:Y:S05]  /*4760*/  @P0 BRA `(.L_x_54) ;  /* 0x0000000000240947 */ /* 0x000fea0003800000 */
[----:B------:R-:W-:Y:S02]  /*4770*/  ULDC.64 UR4, c[0x0][0x728] ;  /* 0x0001ca0000047ab9 */ /* 0x000fe40000000a00 */
[----:B------:R-:W-:-:S04]  /*4780*/  ISETP.NE.U32.AND P0, PT, RZ, UR4, PT ;  /* 0x00000004ff007c0c */ /* 0x000fc8000bf05070 */
[----:B------:R-:W-:-:S13]  /*4790*/  ISETP.NE.AND.EX P0, PT, RZ, UR5, PT, P0 ;  /* 0x00000005ff007c0c */ /* 0x000fda000bf05300 */
[----:B------:R-:W-:Y:S05]  /*47a0*/  @!P0 BRA `(.L_x_55) ;  /* 0x00000000000c8947 */ /* 0x000fea0003800000 */
[----:B------:R-:W3:Y:S02]  /*47b0*/  LDC.64 R22, c[0x0][0x728] ;  /* 0x0001ca00ff167b82 */ /* 0x000ee40000000a00 */
[----:B---3--:R3:W5:Y:S01]  /*47c0*/  LDG.E R22, desc[UR54][R22.64] ;  /* 0x0000003616167981 */ /* 0x008762000c1e1900 */
[----:B------:R-:W-:Y:S05]  /*47d0*/  BRA `(.L_x_54) ;  /* 0x0000000000087947 */ /* 0x000fea0003800000 */
.L_x_55:
[----:B------:R-:W-:Y:S02]  /*47e0*/  ULDC UR4, c[0x0][0x720] ;  /* 0x0001c80000047ab9 */ /* 0x000fe40000000800 */
[----:B------:R-:W-:-:S07]  /*47f0*/  IMAD.U32 R22, RZ, RZ, UR4 ;  /* 0x00000004ff167e24 */ /* 0x000fce000f8e00ff */
.L_x_54:
[----:B-1----:R-:W-:-:S04]  /*4800*/  MOV R0, RZ ;  /* 0x000000ff00007202 */ /* 0x002fc80000000f00 */
[----:B------:R-:W-:-:S13]  /*4810*/  LOP3.LUT P0, RZ, R0, 0x1bf, RZ, 0xc0, !PT ;  /* 0x000001bf00ff7812 */ /* 0x000fda000780c0ff */
[----:B------:R-:W-:Y:S05]  /*4820*/  @!P0 BRA `(.L_x_56) ;  /* 0x0000000000408947 */ /* 0x000fea0003800000 */
[----:B------:R-:W-:Y:S01]  /*4830*/  MOV R0, 0x0 ;  /* 0x0000000000007802 */ /* 0x000fe20000000f00 */
[----:B------:R-:W-:Y:S01]  /*4840*/  ULDC.64 UR4, c[0x4][0x68] ;  /* 0x01001a0000047ab9 */ /* 0x000fe20000000a00 */
[----:B------:R-:W-:Y:S01]  /*4850*/  ULDC.64 UR6, c[0x4][0x8] ;  /* 0x0100020000067ab9 */ /* 0x000fe20000000a00 */
[----:B--2---:R-:W-:Y:S01]  /*4860*/  IMAD.U32 R4, RZ, RZ, UR4 ;  /* 0x00000004ff047e24 */ /* 0x004fe2000f8e00ff */
[----:B------:R1:W2:Y:S01]  /*4870*/  LDC.64 R14, c[0x4][R0] ;  /* 0x01000000000e7b82 */ /* 0x0002a20000000a00 */
[----:B------:R-:W-:Y:S01]  /*4880*/  IMAD.U32 R5, RZ, RZ, UR5 ;  /* 0x00000005ff057e24 */ /* 0x000fe2000f8e00ff */
[----:B------:R-:W-:Y:S01]  /*4890*/  ULDC.64 UR4, c[0x4][0x70] ;  /* 0x01001c0000047ab9 */ /* 0x000fe20000000a00 */
[----:B------:R-:W-:Y:S01]  /*48a0*/  IMAD.U32 R10, RZ, RZ, UR6 ;  /* 0x00000006ff0a7e24 */ /* 0x000fe2000f8e00ff */
[----:B------:R-:W-:Y:S01]  /*48b0*/  MOV R7, UR5 ;  /* 0x0000000500077c02 */ /* 0x000fe20008000f00 */
[----:B------:R-:W-:Y:S01]  /*48c0*/  IMAD.U32 R6, RZ, RZ, UR4 ;  /* 0x00000004ff067e24 */ /* 0x000fe2000f8e00ff */
[----:B------:R-:W-:Y:S01]  /*48d0*/  MOV R13, RZ ;  /* 0x000000ff000d7202 */ /* 0x000fe20000000f00 */
[----:B------:R-:W-:-:S02]  /*48e0*/  IMAD.U32 R11, RZ, RZ, UR7 ;  /* 0x00000007ff0b7e24 */ /* 0x000fc4000f8e00ff */
[----:B------:R-:W-:Y:S02]  /*48f0*/  IMAD.MOV.U32 R8, RZ, RZ, 0x70 ;  /* 0x00000070ff087424 */ /* 0x000fe400078e00ff */
[----:B-1----:R-:W-:-:S07]  /*4900*/  IMAD.MOV.U32 R12, RZ, RZ, 0x1 ;  /* 0x00000001ff0c7424 */ /* 0x002fce00078e00ff */
[----:B------:R-:W-:-:S07]  /*4910*/  LEPC R20, `(.L_x_56) ;  /* 0x000000001014794e */ /* 0x000fce0000000000 */
[----:B--23-5:R-:W-:Y:S05]  /*4920*/  CALL.ABS.NOINC R14 ;  /* 0x000000000e007343 */ /* 0x02cfea0003c00000 */
.L_x_56:
[----:B---3--:R-:W-:Y:S02]  /*4930*/  IMAD.U32 R23, RZ, RZ, UR49 ;  /* 0x00000031ff177e24 */ /* 0x008fe4000f8e00ff */
[----:B------:R-:W-:-:S04]  /*4940*/  IMAD.U32 R0, RZ, RZ, UR46 ;  /* 0x0000002eff007e24 */ /* 0x000fc8000f8e00ff */
[----:B------:R-:W-:-:S04]  /*4950*/  IMAD R23, R0, 0x1200, R23 ;  /* 0x0000120000177824 */ /* 0x000fc800078e0217 */
[----:B------:R-:W-:-:S05]  /*4960*/  VIADD R24, R23, 0x5e00 ;  /* 0x00005e0017187836 */ /* 0x000fca0000000000 */
[----:B------:R-:W-:-:S13]  /*4970*/  LOP3.LUT P0, RZ, R24, 0x1b0, RZ, 0xc0, !PT ;  /* 0x000001b018ff7812 */ /* 0x000fda000780c0ff */
[----:B------:R-:W-:Y:S05]  /*4980*/  @!P0 BRA `(.L_x_57) ;  /* 0x0000000000408947 */ /* 0x000fea0003800000 */
[----:B------:R-:W-:Y:S01]  /*4990*/  MOV R0, 0x0 ;  /* 0x0000000000007802 */ /* 0x000fe20000000f00 */
[----:B------:R-:W-:Y:S01]  /*49a0*/  ULDC.64 UR4, c[0x4][0x68] ;  /* 0x01001a0000047ab9 */ /* 0x000fe20000000a00 */
[----:B------:R-:W-:Y:S01]  /*49b0*/  ULDC.64 UR6, c[0x4][0x8] ;  /* 0x0100020000067ab9 */ /* 0x000fe20000000a00 */
[----:B--2---:R-:W-:Y:S01]  /*49c0*/  IMAD.U32 R4, RZ, RZ, UR4 ;  /* 0x00000004ff047e24 */ /* 0x004fe2000f8e00ff */
[----:B------:R1:W2:Y:S01]  /*49d0*/  LDC.64 R14, c[0x4][R0] ;  /* 0x01000000000e7b82 */ /* 0x0002a20000000a00 */
[----:B------:R-:W-:Y:S01]  /*49e0*/  MOV R5, UR5 ;  /* 0x0000000500057c02 */ /* 0x000fe20008000f00 */
[----:B------:R-:W-:Y:S01]  /*49f0*/  ULDC.64 UR4, c[0x4][0x70] ;  /* 0x01001c0000047ab9 */ /* 0x000fe20000000a00 */
[----:B------:R-:W-:Y:S01]  /*4a00*/  IMAD.U32 R10, RZ, RZ, UR6 ;  /* 0x00000006ff0a7e24 */ /* 0x000fe2000f8e00ff */
[----:B------:R-:W-:Y:S01]  /*4a10*/  MOV R8, 0x70 ;  /* 0x0000007000087802 */ /* 0x000fe20000000f00 */
[----:B------:R-:W-:Y:S02]  /*4a20*/  IMAD.U32 R6, RZ, RZ, UR4 ;  /* 0x00000004ff067e24 */ /* 0x000fe4000f8e00ff */
[----:B------:R-:W-:-:S02]  /*4a30*/  IMAD.U32 R7, RZ, RZ, UR5 ;  /* 0x00000005ff077e24 */ /* 0x000fc4000f8e00ff */
[----:B------:R-:W-:Y:S02]  /*4a40*/  IMAD.U32 R11, RZ, RZ, UR7 ;  /* 0x00000007ff0b7e24 */ /* 0x000fe4000f8e00ff */
[----:B------:R-:W-:Y:S02]  /*4a50*/  IMAD.MOV.U32 R12, RZ, RZ, 0x1 ;  /* 0x00000001ff0c7424 */ /* 0x000fe400078e00ff */
[----:B-1----:R-:W-:-:S07]  /*4a60*/  IMAD.MOV.U32 R13, RZ, RZ, RZ ;  /* 0x000000ffff0d7224 */ /* 0x002fce00078e00ff */
[----:B------:R-:W-:-:S07]  /*4a70*/  LEPC R20, `(.L_x_57) ;  /* 0x000000001014794e */ /* 0x000fce0000000000 */
[----:B--2--5:R-:W-:Y:S05]  /*4a80*/  CALL.ABS.NOINC R14 ;  /* 0x000000000e007343 */ /* 0x024fea0003c00000 */
.L_x_57:
[C---:B------:R-:W-:Y:S01]  /*4a90*/  IMAD.SHL.U32 R0, R2.reuse, 0x10, RZ ;  /* 0x0000001002007824 */ /* 0x040fe200078e00ff */
[----:B--2---:R-:W-:Y:S01]  /*4aa0*/  SHF.R.U32.HI R5, RZ, 0x1, R2 ;  /* 0x00000001ff057819 */ /* 0x004fe20000011602 */
[C---:B------:R-:W-:Y:S01]  /*4ab0*/  IMAD.SHL.U32 R3, R2.reuse, 0x20, RZ ;  /* 0x0000002002037824 */ /* 0x040fe200078e00ff */
[----:B------:R-:W-:Y:S01]  /*4ac0*/  ULDC.64 UR4, c[0x0][0x730] ;  /* 0x0001cc0000047ab9 */ /* 0x000fe20000000a00 */
[----:B------:R-:W-:Y:S02]  /*4ad0*/  SHF.L.U32 R6, R2, 0x2, RZ ;  /* 0x0000000202067819 */ /* 0x000fe400000006ff */
[----:B------:R-:W-:Y:S02]  /*4ae0*/  LOP3.LUT R0, R0, 0x600, RZ, 0xc0, !PT ;  /* 0x0000060000007812 */ /* 0x000fe400078ec0ff */
[----:B------:R-:W-:Y:S02]  /*4af0*/  LOP3.LUT R4, R3, 0xc0, RZ, 0xc0, !PT ;  /* 0x000000c003047812 */ /* 0x000fe400078ec0ff */
[----:B------:R-:W-:-:S02]  /*4b00*/  LOP3.LUT R0, R0, 0x20, R3, 0xf8, !PT ;  /* 0x0000002000007812 */ /* 0x000fc400078ef803 */
[----:B------:R-:W-:Y:S02]  /*4b10*/  LOP3.LUT R5, R4, 0x8, R5, 0xf8, !PT ;  /* 0x0000000804057812 */ /* 0x000fe400078ef805 */
[----:B------:R-:W-:Y:S02]  /*4b20*/  LOP3.LUT R4, R0, 0x100, R3, 0xf8, !PT ;  /* 0x0000010000047812 */ /* 0x000fe400078ef803 */
[----:B------:R-:W-:Y:S02]  /*4b30*/  LOP3.LUT R0, R2, 0x7f, RZ, 0xc0, !PT ;  /* 0x0000007f02007812 */ /* 0x000fe400078ec0ff */
[----:B------:R-:W-:Y:S01]  /*4b40*/  ISETP.NE.U32.AND P0, PT, RZ, UR4, PT ;  /* 0x00000004ff007c0c */ /* 0x000fe2000bf05070 */
[----:B------:R-:W-:Y:S01]  /*4b50*/  ULDC UR4, c[0x0][0x720] ;  /* 0x0001c80000047ab9 */ /* 0x000fe20000000800 */
[----:B------:R-:W-:Y:S01]  /*4b60*/  LOP3.LUT R5, R5, 0x18, R6, 0x78, !PT ;  /* 0x0000001805057812 */ /* 0x000fe200078e7806 */
[----:B------:R-:W-:Y:S01]  /*4b70*/  VIADD R0, R0, 0x1f ;  /* 0x0000001f00007836 */ /* 0x000fe20000000000 */
[----:B------:R-:W-:-:S02]  /*4b80*/  ISETP.NE.AND.EX P0, PT, RZ, UR5, PT, P0 ;  /* 0x00000005ff007c0c */ /* 0x000fc4000bf05300 */
[----:B------:R-:W-:Y:S02]  /*4b90*/  LOP3.LUT R25, R4, R5, RZ, 0xfc, !PT ;  /* 0x0000000504197212 */ /* 0x000fe400078efcff */
[----:B------:R-:W-:Y:S02]  /*4ba0*/  ISETP.GT.U32.AND P1, PT, R0, 0x3e, PT ;  /* 0x0000003e0000780c */ /* 0x000fe40003f24070 */
[----:B-----5:R-:W-:Y:S01]  /*4bb0*/  FSEL R3, R22, UR4, !P0 ;  /* 0x0000000416037c08 */ /* 0x020fe2000c000000 */
[C---:B------:R-:W-:Y:S01]  /*4bc0*/  IMAD R24, R25.reuse, 0x2, R24 ;  /* 0x0000000219187824 */ /* 0x040fe200078e0218 */
[----:B------:R-:W-:Y:S02]  /*4bd0*/  LOP3.LUT P0, RZ, R2, 0x4, RZ, 0xc0, !PT ;  /* 0x0000000402ff7812 */ /* 0x000fe4000780c0ff */
[----:B------:R-:W-:Y:S01]  /*4be0*/  LEA R25, R25, R23, 0x1 ;  /* 0x0000001719197211 */ /* 0x000fe200078e08ff */
[-C--:B------:R-:W-:Y:S01]  /*4bf0*/  FMUL R0, R56, R3.reuse ;  /* 0x0000000338007220 */ /* 0x080fe20000400000 */
        /* <DEDUP_REMOVED lines=15> */
[C---:B------:R-:W-:Y:S01]  /*4cf0*/  VIADD R26, R24.reuse, 0x20 ;  /* 0x00000020181a7836 */ /* 0x040fe20000000000 */
[----:B------:R-:W-:Y:S01]  /*4d00*/  F2FP.BF16.F32.PACK_AB R28, R5, R0 ;  /* 0x00000000051c723e */ /* 0x000fe200000010ff */
[----:B------:R-:W-:Y:S01]  /*4d10*/  @P0 VIADD R26, R24, 0xffffffe0 ;  /* 0xffffffe0181a0836 */ /* 0x000fe20000000000 */
[----:B------:R-:W-:-:S02]  /*4d20*/  F2FP.BF16.F32.PACK_AB R29, R7, R4 ;  /* 0x00000004071d723e */ /* 0x000fc400000010ff */
[----:B------:R-:W-:Y:S02]  /*4d30*/  F2FP.BF16.F32.PACK_AB R30, R9, R6 ;  /* 0x00000006091e723e */ /* 0x000fe400000010ff */
[----:B------:R-:W-:Y:S02]  /*4d40*/  F2FP.BF16.F32.PACK_AB R31, R11, R8 ;  /* 0x000000080b1f723e */ /* 0x000fe400000010ff */
[----:B------:R-:W-:Y:S02]  /*4d50*/  F2FP.BF16.F32.PACK_AB R4, R13, R10 ;  /* 0x0000000a0d04723e */ /* 0x000fe400000010ff */
[----:B------:R-:W-:Y:S02]  /*4d60*/  F2FP.BF16.F32.PACK_AB R5, R15, R12 ;  /* 0x0000000c0f05723e */ /* 0x000fe400000010ff */
[----:B------:R-:W-:Y:S02]  /*4d70*/  F2FP.BF16.F32.PACK_AB R6, R21, R14 ;  /* 0x0000000e1506723e */ /* 0x000fe400000010ff */
[----:B------:R-:W-:Y:S01]  /*4d80*/  F2FP.BF16.F32.PACK_AB R7, R3, R20 ;  /* 0x000000140307723e */ /* 0x000fe200000010ff */
[----:B------:R-:W-:Y:S06]  /*4d90*/  @P1 BRA `(.L_x_58) ;  /* 0x0000000000041947 */ /* 0x000fec0003800000 */
[----:B------:R-:W-:-:S04]  /*4da0*/  DEPBAR.LE SB0, 0x0 ;  /* 0x000080000000791a */ /* 0x000fc80000000000 */
.L_x_58:
[----:B------:R-:W-:Y:S05]  /*4db0*/  WARPSYNC.ALL ;  /* 0x0000000000007948 */ /* 0x000fea0003800000 */
[----:B------:R-:W-:Y:S06]  /*4dc0*/  BAR.SYNC.DEFER_BLOCKING 0x1, 0x80 ;  /* 0x0042000000007b1d */ /* 0x000fec0000010000 */
[----:B------:R-:W-:Y:S01]  /*4dd0*/  BSSY B0, `(.L_x_59) ;  /* 0x0000018000007945 */ /* 0x000fe20003800000 */
[----:B------:R1:W-:Y:S04]  /*4de0*/  STSM.16.M88.4 [R25+0x5e00], R28 ;  /* 0x005e001c19007844 */ /* 0x0003e80000000200 */
[----:B------:R1:W-:Y:S01]  /*4df0*/  STSM.16.M88.4 [R26], R4 ;  /* 0x000000041a007844 */ /* 0x0003e20000000200 */
[----:B------:R-:W-:Y:S01]  /*4e00*/  @!PT LDS RZ, [RZ] ;  /* 0x00000000fffff984 */ /* 0x000fe20000000800 */
[----:B------:R-:W-:Y:S01]  /*4e10*/  @!PT LDS RZ, [RZ] ;  /* 0x00000000fffff984 */ /* 0x000fe20000000800 */
[----:B------:R-:W-:Y:S01]  /*4e20*/  @!PT LDS RZ, [RZ] ;  /* 0x00000000fffff984 */ /* 0x000fe20000000800 */
[----:B------:R-:W-:Y:S01]  /*4e30*/  @!PT LDS RZ, [RZ] ;  /* 0x00000000fffff984 */ /* 0x000fe20000000800 */
[----:B------:R2:W-:Y:S06]  /*4e40*/  MEMBAR.ALL.CTA ;  /* 0x0000000000007992 */ /* 0x0005ec0000008000 */
[----:B--2---:R-:W2:Y:S02]  /*4e50*/  FENCE.VIEW.ASYNC.S ;  /* 0x00000000000073c6 */ /* 0x004ea40000000000 */
[----:B--2---:R-:W-:Y:S06]  /*4e60*/  BAR.SYNC.DEFER_BLOCKING 0x1, 0x80 ;  /* 0x0042000000007b1d */ /* 0x004fec0000010000 */
[----:B------:R-:W-:Y:S05]  /*4e70*/  @P1 BRA `(.L_x_60) ;  /* 0x0000000000341947 */ /* 0x000fea0003800000 */
[----:B------:R-:W2:Y:S01]  /*4e80*/  LDC R3, c[0x0][0xa10] ;  /* 0x00028400ff037b82 */ /* 0x000ea20000000800 */
[----:B------:R-:W-:Y:S01]  /*4e90*/  IMAD.MOV R0, RZ, RZ, -R19 ;  /* 0x000000ffff007224 */ /* 0x000fe200078e0a13 */
[----:B------:R-:W-:Y:S01]  /*4ea0*/  R2UR UR5, R16 ;  /* 0x00000000100572ca */ /* 0x000fe200000e0000 */
[----:B------:R-:W-:Y:S01]  /*4eb0*/  UIADD3 UR6, UP0, UR36, 0x670, URZ ;  /* 0x0000067024067890 */ /* 0x000fe2000ff1e03f */
[----:B------:R-:W-:Y:S01]  /*4ec0*/  R2UR UR40, R23 ;  /* 0x00000000172872ca */ /* 0x000fe200000e0000 */
[----:B------:R-:W-:Y:S01]  /*4ed0*/  UMOV UR41, URZ ;  /* 0x0000003f00297c82 */ /* 0x000fe20008000000 */
[----:B------:R-:W-:Y:S01]  /*4ee0*/  R2UR UR4, R0 ;  /* 0x00000000000472ca */ /* 0x000fe200000e0000 */
[----:B------:R-:W-:-:S10]  /*4ef0*/  UIADD3.X UR7, URZ, UR37, URZ, UP0, !UPT ;  /* 0x000000253f077290 */ /* 0x000fd400087fe43f */
[----:B------:R-:W-:Y:S01]  /*4f00*/  UIADD3 UR40, UR40, 0x5e00, URZ ;  /* 0x00005e0028287890 */ /* 0x000fe2000fffe03f */
[----:B--2---:R-:W-:-:S13]  /*4f10*/  R2UR UR43, R3 ;  /* 0x00000000032b72ca */ /* 0x004fda00000e0000 */
[----:B------:R-:W-:-:S09]  /*4f20*/  UIMAD UR43, UR43, UR4, UR5 ;  /* 0x000000042b2b72a4 */ /* 0x000fd2000f8e0205 */
[----:B------:R2:W-:Y:S02]  /*4f30*/  UTMASTG.4D [UR40], [UR6] ;  /* 0x00000028060073b5 */ /* 0x0005e40008018000 */
[----:B--2---:R0:W-:Y:S02]  /*4f40*/  UTMACMDFLUSH ;  /* 0x00000000000079b7 */ /* 0x0041e40000000000 */
.L_x_60:
[----:B------:R-:W-:Y:S05]  /*4f50*/  BSYNC B0 ;  /* 0x0000000000007941 */ /* 0x000fea0003800000 */
.L_x_59:
[----:B------:R-:W-:Y:S01]  /*4f60*/  ULEA UR4, UR46, 0xfffffff8, 0x3 ;  /* 0xfffffff82e047891 */ /* 0x000fe2000f8e183f */
[----:B------:R-:W-:-:S04]  /*4f70*/  DEPBAR.LE SB0, 0x0 ;  /* 0x000080000000791a */ /* 0x000fc80000000000 */
[----:B------:R-:W-:Y:S01]  /*4f80*/  ULOP3.LUT UR4, UR4, 0x8, URZ, 0xc0, !UPT ;  /* 0x0000000804047892 */ /* 0x000fe2000f8ec03f */
[----:B------:R-:W-:-:S03]  /*4f90*/  LOP3.LUT R72, R72, 0x1, RZ, 0x3c, !PT ;  /* 0x0000000148487812 */ /* 0x000fc600078e3cff */
[----:B------:R-:W-:-:S06]  /*4fa0*/  ULOP3.LUT UR4, UR4, 0x18, URZ, 0x3c, !UPT ;  /* 0x0000001804047892 */ /* 0x000fcc000f8e3c3f */
[----:B------:R-:W-:Y:S01]  /*4fb0*/  IMAD.U32 R0, RZ, RZ, UR4 ;  /* 0x00000004ff007e24 */ /* 0x000fe2000f8e00ff */
[----:B------:R-:W-:Y:S02]  /*4fc0*/  ULDC UR4, c[0x0][0xc] ;  /* 0x0000030000047ab9 */ /* 0x000fe40000000800 */
[----:B------:R-:W-:Y:S01]  /*4fd0*/  VIADD R17, R17, UR4 ;  /* 0x0000000411117c36 */ /* 0x000fe20008000000 */
[----:B------:R-:W-:Y:S01]  /*4fe0*/  ULDC UR4, c[0x0][0xa00] ;  /* 0x0002800000047ab9 */ /* 0x000fe20000000800 */
[----:B------:R2:W-:Y:S03]  /*4ff0*/  SYNCS.ARRIVE.TRANS64.A1T0 RZ, [R0+UR49+0x9490], RZ ;  /* 0x009490ff00ff79a7 */ /* 0x0005e60008100031 */
[----:B------:R-:W-:-:S13]  /*5000*/  ISETP.GE.AND P0, PT, R17, UR4, PT ;  /* 0x0000000411007c0c */ /* 0x000fda000bf06270 */
[----:B--2---:R-:W-:Y:S05]  /*5010*/  @!P0 BRA `(.L_x_61) ;  /* 0xffffffbc00188947 */ /* 0x004fea000383ffff */
[----:B------:R-:W-:Y:S05]  /*5020*/  EXIT ;  /* 0x000000000000794d */ /* 0x000fea0003800000 */
.L_x_6:
[----:B------:R-:W-:-:S08]  /*5030*/  NOP ;  /* 0x0000000000007918 */ /* 0x000fd00000000000 */
[----:B------:R-:W2:-:S00]  /*5040*/  USETMAXREG.DEALLOC.CTAPOOL 0x18 ;  /* 0x00000018000079c8 */ /* 0x000e8000080e0500 */
[----:B------:R-:W-:-:S13]  /*5050*/  PLOP3.LUT P3, PT, PT, PT, UP0, 0x80, 0x0 ;  /* 0x000000000000781c */ /* 0x000fda0003f6f008 */
[----:B--2---:R-:W-:Y:S05]  /*5060*/  @!P3 BRA `(.L_x_62) ;  /* 0x00000008003cb947 */ /* 0x004fea0003800000 */
[----:B------:R-:W-:-:S13]  /*5070*/  PLOP3.LUT P2, PT, PT, PT, UP1, 0x80, 0x0 ;  /* 0x000000000000781c */ /* 0x000fda0003f4f018 */
[----:B-1----:R-:W-:Y:S05]  /*5080*/  @P2 EXIT ;  /* 0x000000000000294d */ /* 0x002fea0003800000 */
[----:B------:R-:W-:Y:S02]  /*5090*/  ULDC UR4, c[0x0][0xa00] ;  /* 0x0002800000047ab9 */ /* 0x000fe40000000800 */
[----:B------:R-:W-:-:S13]  /*50a0*/  ISETP.GE.AND P2, PT, R17, UR4, PT ;  /* 0x0000000411007c0c */ /* 0x000fda000bf46270 */
[----:B------:R-:W-:Y:S05]  /*50b0*/  @P2 EXIT ;  /* 0x000000000000294d */ /* 0x000fea0003800000 */
[----:B------:R-:W-:Y:S01]  /*50c0*/  LOP3.LUT P2, RZ, R2, 0x1f, RZ, 0xc0, !PT ;  /* 0x0000001f02ff7812 */ /* 0x000fe2000784c0ff */
[----:B------:R-:W-:Y:S01]  /*50d0*/  BSSY B0, `(.L_x_63) ;  /* 0x0000087000007945 */ /* 0x000fe20003800000 */
[----:B------:R-:W-:Y:S01]  /*50e0*/  IMAD.MOV.U32 R4, RZ, RZ, 0x1 ;  /* 0x00000001ff047424 */ /* 0x000fe200078e00ff */
[----:B------:R-:W-:Y:S01]  /*50f0*/  MOV R0, RZ ;  /* 0x000000ff00007202 */ /* 0x000fe20000000f00 */
[----:B------:R-:W-:Y:S01]  /*5100*/  IMAD.MOV.U32 R5, RZ, RZ, 0x1 ;  /* 0x00000001ff057424 */ /* 0x000fe200078e00ff */
[----:B------:R-:W-:Y:S01]  /*5110*/  PLOP3.LUT P0, PT, P2, P0, PT, 0x2a, 0x0 ;  /* 0x000000000000781c */ /* 0x000fe20001700572 */
[----:B------:R-:W-:Y:S01]  /*5120*/  ULOP3.LUT UR6, UR48, 0x2, URZ, 0xfc, !UPT ;  /* 0x0000000230067892 */ /* 0x000fe2000f8efc3f */
[----:B------:R-:W-:Y:S01]  /*5130*/  ULDC UR7, c[0x0][0xc] ;  /* 0x0000030000077ab9 */ /* 0x000fe20000000800 */
[----:B------:R-:W-:Y:S01]  /*5140*/  ULDC.64 UR14, c[0x0][0x198] ;  /* 0x00006600000e7ab9 */ /* 0x000fe20000000a00 */
[----:B------:R-:W-:-:S09]  /*5150*/  ULDC UR18, c[0x0][0xa00] ;  /* 0x0002800000127ab9 */ /* 0x000fd20000000800 */
.L_x_78:
[----:B------:R-:W1:Y:S01]  /*5160*/  LDC R6, c[0x0][0xa04] ;  /* 0x00028100ff067b82 */ /* 0x000e620000000800 */
[----:B------:R-:W-:Y:S01]  /*5170*/  IMAD.MOV.U32 R7, RZ, RZ, R17 ;  /* 0x000000ffff077224 */ /* 0x000fe200078e0011 */
[----:B------:R-:W-:-:S06]  /*5180*/  UMOV UR4, 0xffffffff ;  /* 0xffffffff00047882 */ /* 0x000fcc0000000000 */
[----:B------:R-:W2:Y:S08]  /*5190*/  LDC R10, c[0x0][0xa10] ;  /* 0x00028400ff0a7b82 */ /* 0x000eb00000000800 */
[----:B------:R-:W3:Y:S01]  /*51a0*/  LDC R13, c[0x0][0xa1c] ;  /* 0x00028700ff0d7b82 */ /* 0x000ee20000000800 */
[----:B-1----:R-:W-:Y:S02]  /*51b0*/  ISETP.NE.AND P2, PT, R6, 0x1, PT ;  /* 0x000000010600780c */ /* 0x002fe40003f45270 */
[----:B--2---:R-:W-:-:S11]  /*51c0*/  ISETP.NE.AND P3, PT, R10, 0x1, PT ;  /* 0x000000010a00780c */ /* 0x004fd60003f65270 */
[----:B------:R-:W1:Y:S01]  /*51d0*/  @P2 LDC.64 R8, c[0x0][0xa08] ;  /* 0x00028200ff082b82 */ /* 0x000e620000000a00 */
[----:B---3--:R-:W-:-:S07]  /*51e0*/  ISETP.NE.AND P4, PT, R13, 0x1, PT ;  /* 0x000000010d00780c */ /* 0x008fce0003f85270 */
[----:B------:R-:W2:Y:S08]  /*51f0*/  @P3 LDC R12, c[0x0][0xa14] ;  /* 0x00028500ff0c3b82 */ /* 0x000eb00000000800 */
[----:B------:R-:W3:Y:S08]  /*5200*/  @P3 LDC R11, c[0x0][0xa18] ;  /* 0x00028600ff0b3b82 */ /* 0x000ef00000000800 */
[----:B------:R-:W4:Y:S01]  /*5210*/  @P4 LDC.64 R2, c[0x0][0xa20] ;  /* 0x00028800ff024b82 */ /* 0x000f220000000a00 */
[----:B-1----:R-:W-:-:S05]  /*5220*/  @P2 IMAD.HI.U32 R8, R17, R8, RZ ;  /* 0x0000000811082227 */ /* 0x002fca00078e00ff */
[----:B------:R-:W-:-:S05]  /*5230*/  @P2 SHF.R.U32.HI R7, RZ, R9, R8 ;  /* 0x00000009ff072219 */ /* 0x000fca0000011608 */
[----:B--2---:R-:W-:-:S04]  /*5240*/  @P3 IMAD.HI.U32 R8, R7, R12, RZ ;  /* 0x0000000c07083227 */ /* 0x004fc800078e00ff */
[----:B------:R-:W-:Y:S01]  /*5250*/  IMAD.MOV.U32 R9, RZ, RZ, R7 ;  /* 0x000000ffff097224 */ /* 0x000fe200078e0007 */
[----:B---3--:R-:W-:-:S05]  /*5260*/  @P3 SHF.R.U32.HI R9, RZ, R11, R8 ;  /* 0x0000000bff093219 */ /* 0x008fca0000011608 */
[----:B----4-:R-:W-:-:S04]  /*5270*/  @P4 IMAD.HI.U32 R8, R9, R2, RZ ;  /* 0x0000000209084227 */ /* 0x010fc800078e00ff */
[--C-:B------:R-:W-:Y:S01]  /*5280*/  IMAD.MOV.U32 R2, RZ, RZ, R9.reuse ;  /* 0x000000ffff027224 */ /* 0x100fe200078e0009 */
[----:B------:R-:W-:Y:S01]  /*5290*/  @P4 SHF.R.U32.HI R2, RZ, R3, R8 ;  /* 0x00000003ff024219 */ /* 0x000fe20000011608 */
[----:B------:R-:W-:-:S03]  /*52a0*/  IMAD.MOV R3, RZ, RZ, -R9 ;  /* 0x000000ffff037224 */ /* 0x000fc600078e0a09 */
[----:B------:R-:W-:Y:S01]  /*52b0*/  IADD3 R2, -R2, RZ, RZ ;  /* 0x000000ff02027210 */ /* 0x000fe20007ffe1ff */
[----:B------:R-:W-:-:S04]  /*52c0*/  IMAD R10, R10, R3, R7 ;  /* 0x000000030a0a7224 */ /* 0x000fc800078e0207 */
[----:B------:R-:W-:Y:S01]  /*52d0*/  IMAD R2, R13, R2, R9 ;  /* 0x000000020d027224 */ /* 0x000fe200078e0209 */
[----:B------:R-:W-:Y:S06]  /*52e0*/  BRA.DIV UR4, `(.L_x_64) ;  /* 0x0000001604e47947 */ /* 0x000fec000b800000 */
[----:B------:R-:W-:-:S13]  /*52f0*/  ELECT P6, URZ, PT ;  /* 0x00000000003f782f */ /* 0x000fda00038c0000 */
.L_x_115:
[----:B------:R-:W-:Y:S01]  /*5300*/  IMAD.MOV R3, RZ, RZ, -R7 ;  /* 0x000000ffff037224 */ /* 0x000fe200078e0a07 */
[----:B------:R-:W-:Y:S03]  /*5310*/  BSSY B1, `(.L_x_65) ;  /* 0x000002a000017945 */ /* 0x000fe60003800000 */
[----:B------:R-:W-:Y:S02]  /*5320*/  IMAD R3, R6, R3, R17 ;  /* 0x0000000306037224 */ /* 0x000fe400078e0211 */
[----:B------:R-:W-:Y:S02]  /*5330*/  IMAD.MOV.U32 R6, RZ, RZ, RZ ;  /* 0x000000ffff067224 */ /* 0x000fe400078e00ff */
[----:B------:R-:W-:Y:S01]  /*5340*/  IMAD.SHL.U32 R3, R3, 0x80, RZ ;  /* 0x0000008003037824 */ /* 0x000fe200078e00ff */
[----:B------:R-:W-:Y:S06]  /*5350*/  @!P6 BRA `(.L_x_66) ;  /* 0x000000000094e947 */ /* 0x000fec0003800000 */
[----:B------:R-:W1:Y:S01]  /*5360*/  S2R R7, SR_CgaCtaId ;  /* 0x0000000000077919 */ /* 0x000e620000008800 */
[----:B------:R-:W-:-:S04]  /*5370*/  MOV R6, 0x400 ;  /* 0x0000040000067802 */ /* 0x000fc80000000f00 */
[----:B-1----:R-:W-:Y:S02]  /*5380*/  LEA R9, R7, R6, 0x18 ;  /* 0x0000000607097211 */ /* 0x002fe400078ec0ff */
[----:B------:R-:W-:Y:S02]  /*5390*/  SHF.L.U32 R6, R5, 0x1f, RZ ;  /* 0x0000001f05067819 */ /* 0x000fe400000006ff */
[----:B------:R-:W-:-:S04]  /*53a0*/  LEA R7, R0, R9, 0x3 ;  /* 0x0000000900077211 */ /* 0x000fc800078e18ff */
[----:B------:R-:W1:Y:S02]  /*53b0*/  SYNCS.PHASECHK.TRANS64.TRYWAIT P2, [R7+URZ+0x9460], R6 ;  /* 0x00946006070075a7 */ /* 0x000e64000804017f */
[----:B-1----:R-:W-:Y:S05]  /*53c0*/  @!P2 BRA `(.L_x_67) ;  /* 0x0000001400cca947 */ /* 0x002fea0003800000 */
.L_x_116:
[----:B------:R-:W-:Y:S01]  /*53d0*/  UPRMT UR4, UR6, 0x9910, URZ ;  /* 0x0000991006047896 */ /* 0x000fe2000800003f */
[----:B-1----:R-:W-:-:S03]  /*53e0*/  @P1 IMAD.MOV.U32 R6, RZ, RZ, 0x1000 ;  /* 0x00001000ff061424 */ /* 0x002fc600078e00ff */
[----:B------:R-:W-:Y:S01]  /*53f0*/  UISETP.NE.AND UP0, UPT, UR4, 0x2, UPT ;  /* 0x000000020400788c */ /* 0x000fe2000bf05270 */
[----:B------:R1:W-:Y:S05]  /*5400*/  @P1 SYNCS.ARRIVE.TRANS64 RZ, [R7+URZ+0x9450], R6 ;  /* 0x0094500607ff19a7 */ /* 0x0003ea000800003f */
[----:B------:R-:W-:-:S13]  /*5410*/  PLOP3.LUT P2, PT, PT, PT, UP0, 0x80, 0x0 ;  /* 0x000000000000781c */ /* 0x000fda0003f4f008 */
[----:B-1----:R-:W-:Y:S05]  /*5420*/  @P2 BRA `(.L_x_68) ;  /* 0x0000000000042947 */ /* 0x002fea0003800000 */
[----:B------:R-:W-:Y:S01]  /*5430*/  BPT.TRAP 0x1 ;  /* 0x000000040000795c */ /* 0x000fe20000300000 */
.L_x_68:
[----:B------:R-:W-:Y:S05]  /*5440*/  @P0 BRA `(.L_x_69) ;  /* 0x0000000000040947 */ /* 0x000fea0003800000 */
[----:B------:R-:W-:Y:S01]  /*5450*/  BPT.TRAP 0x1 ;  /* 0x000000040000795c */ /* 0x000fe20000300000 */
.L_x_69:
[----:B------:R-:W-:Y:S01]  /*5460*/  R2UR UR4, R9 ;  /* 0x00000000090472ca */ /* 0x000fe200000e0000 */
[----:B------:R-:W-:Y:S01]  /*5470*/  UIADD3 UR16, UP0, UR14, 0xf0, URZ ;  /* 0x000000f00e107890 */ /* 0x000fe2000ff1e03f */
[----:B------:R-:W-:Y:S01]  /*5480*/  R2UR UR9, R7 ;  /* 0x00000000070972ca */ /* 0x000fe200000e0000 */
[----:B------:R-:W-:Y:S01]  /*5490*/  UMOV UR5, 0x10000000 ;  /* 0x1000000000057882 */ /* 0x000fe20000000000 */
[----:B------:R-:W-:Y:S01]  /*54a0*/  R2UR UR8, R0 ;  /* 0x00000000000872ca */ /* 0x000fe200000e0000 */
[----:B------:R-:W-:Y:S01]  /*54b0*/  UIADD3.X UR17, URZ, UR15, URZ, UP0, !UPT ;  /* 0x0000000f3f117290 */ /* 0x000fe200087fe43f */
[----:B------:R-:W-:Y:S01]  /*54c0*/  R2UR UR11, R3 ;  /* 0x00000000030b72ca */ /* 0x000fe200000e0000 */
[----:B------:R-:W-:Y:S01]  /*54d0*/  UMOV UR10, URZ ;  /* 0x0000003f000a7c82 */ /* 0x000fe20008000000 */
[----:B------:R-:W-:Y:S01]  /*54e0*/  R2UR UR12, R10 ;  /* 0x000000000a0c72ca */ /* 0x000fe200000e0000 */
[----:B------:R-:W-:Y:S01]  /*54f0*/  VIADD R0, R0, 0x1 ;  /* 0x0000000100007836 */ /* 0x000fe20000000000 */
[----:B------:R-:W-:-:S04]  /*5500*/  R2UR UR13, R2 ;  /* 0x00000000020d72ca */ /* 0x000fc800000e0000 */
[C---:B------:R-:W-:Y:S01]  /*5510*/  ISETP.NE.AND P2, PT, R0.reuse, 0x2, PT ;  /* 0x000000020000780c */ /* 0x040fe20003f45270 */
[----:B------:R-:W-:Y:S02]  /*5520*/  UIADD3 UR9, UR9, 0x9450, URZ ;  /* 0x0000945009097890 */ /* 0x000fe4000fffe03f */
[----:B------:R-:W-:Y:S01]  /*5530*/  ULEA UR8, UR8, UR4, 0xc ;  /* 0x0000000408087291 */ /* 0x000fe2000f8e603f */
[----:B------:R-:W-:Y:S02]  /*5540*/  SEL R6, RZ, 0x1, P2 ;  /* 0x00000001ff067807 */ /* 0x000fe40001000000 */
[----:B------:R-:W-:Y:S01]  /*5550*/  UMOV UR4, 0x0 ;  /* 0x0000000000047882 */ /* 0x000fe20000000000 */
[----:B------:R-:W-:Y:S02]  /*5560*/  SEL R0, R0, RZ, P2 ;  /* 0x000000ff00007207 */ /* 0x000fe40001000000 */
[----:B------:R-:W-:Y:S01]  /*5570*/  LOP3.LUT R5, R5, R6, RZ, 0x3c, !PT ;  /* 0x0000000605057212 */ /* 0x000fe200078e3cff */
[----:B------:R-:W-:-:S02]  /*5580*/  IMAD.MOV.U32 R6, RZ, RZ, 0x40 ;  /* 0x00000040ff067424 */ /* 0x000fc400078e00ff */
[----:B------:R1:W-:Y:S02]  /*5590*/  UTMALDG.4D [UR8], [UR16], desc[UR4] ;  /* 0x00000408100075b4 */ /* 0x0003e40008019000 */
[----:B-1----:R-:W-:-:S03]  /*55a0*/  NOP ;  /* 0x0000000000007918 */ /* 0x002fc60000000000 */
.L_x_66:
[----:B------:R-:W-:Y:S05]  /*55b0*/  BSYNC B1 ;  /* 0x0000000000017941 */ /* 0x000fea0003800000 */
.L_x_65:
[----:B------:R-:W-:Y:S01]  /*55c0*/  LOP3.LUT P2, RZ, R4, 0xff, RZ, 0xc0, !PT ;  /* 0x000000ff04ff7812 */ /* 0x000fe2000784c0ff */
[----:B------:R-:W-:-:S12]  /*55d0*/  BSSY B1, `(.L_x_70) ;  /* 0x0000009000017945 */ /* 0x000fd80003800000 */
[----:B------:R-:W-:Y:S05]  /*55e0*/  @!P2 BRA `(.L_x_71) ;  /* 0x00000000001ca947 */ /* 0x000fea0003800000 */
[----:B------:R-:W1:Y:S01]  /*55f0*/  S2R R7, SR_CgaCtaId ;  /* 0x0000000000077919 */ /* 0x000e620000008800 */
[----:B------:R-:W-:-:S04]  /*5600*/  MOV R4, 0x400 ;  /* 0x0000040000047802 */ /* 0x000fc80000000f00 */
[----:B-1----:R-:W-:Y:S02]  /*5610*/  LEA R7, R7, R4, 0x18 ;  /* 0x0000000407077211 */ /* 0x002fe400078ec0ff */
[----:B------:R-:W-:Y:S02]  /*5620*/  SHF.L.U32 R4, RZ, 0x1f, RZ ;  /* 0x0000001fff047819 */ /* 0x000fe400000006ff */
[----:B------:R1:W-:Y:S02]  /*5630*/  SYNCS.ARRIVE.TRANS64.A1T0 RZ, [R7+URZ+0x94b0], RZ ;  /* 0x0094b0ff07ff79a7 */ /* 0x0003e4000810003f */
[----:B------:R-:W2:Y:S02]  /*5640*/  SYNCS.PHASECHK.TRANS64.TRYWAIT P2, [R7+URZ+0x94b0], R4 ;  /* 0x0094b004070075a7 */ /* 0x000ea4000804017f */
[----:B-12---:R-:W-:Y:S05]  /*5650*/  @!P2 BRA `(.L_x_72) ;  /* 0x00000014003ca947 */ /* 0x006fea0003800000 */
.L_x_71:
[----:B------:R-:W-:Y:S05]  /*5660*/  BSYNC B1 ;  /* 0x0000000000017941 */ /* 0x000fea0003800000 */
.L_x_70:
[----:B------:R-:W-:Y:S04]  /*5670*/  BSSY B1, `(.L_x_73) ;  /* 0x0000028000017945 */ /* 0x000fe80003800000 */
[----:B------:R-:W-:Y:S05]  /*5680*/  @!P6 BRA `(.L_x_74) ;  /* 0x000000000098e947 */ /* 0x000fea0003800000 */
[----:B-1----:R-:W1:Y:S01]  /*5690*/  S2R R7, SR_CgaCtaId ;  /* 0x0000000000077919 */ /* 0x002e620000008800 */
[----:B------:R-:W-:Y:S02]  /*56a0*/  MOV R4, 0x400 ;  /* 0x0000040000047802 */ /* 0x000fe40000000f00 */
[----:B------:R-:W-:Y:S02]  /*56b0*/  SHF.L.U32 R9, R5, 0x1f, RZ ;  /* 0x0000001f05097819 */ /* 0x000fe400000006ff */
[----:B-1----:R-:W-:-:S05]  /*56c0*/  LEA R7, R7, R4, 0x18 ;  /* 0x0000000407077211 */ /* 0x002fca00078ec0ff */
[----:B------:R-:W-:-:S04]  /*56d0*/  IMAD R4, R0, 0x8, R7 ;  /* 0x0000000800047824 */ /* 0x000fc800078e0207 */
[----:B------:R-:W1:Y:S02]  /*56e0*/  SYNCS.PHASECHK.TRANS64.TRYWAIT P2, [R4+URZ+0x9460], R9 ;  /* 0x00946009040075a7 */ /* 0x000e64000804017f */
[----:B-1----:R-:W-:Y:S05]  /*56f0*/  @!P2 BRA `(.L_x_75) ;  /* 0x000000140028a947 */ /* 0x002fea0003800000 */
.L_x_117:
[----:B------:R-:W-:Y:S01]  /*5700*/  UPRMT UR4, UR6, 0x9910, URZ ;  /* 0x0000991006047896 */ /* 0x000fe2000800003f */
[----:B-1----:R-:W-:-:S03]  /*5710*/  @P1 MOV R9, 0x1000 ;  /* 0x0000100000091802 */ /* 0x002fc60000000f00 */
[----:B------:R-:W-:Y:S01]  /*5720*/  UISETP.NE.AND UP0, UPT, UR4, 0x2, UPT ;  /* 0x000000020400788c */ /* 0x000fe2000bf05270 */
[----:B------:R1:W-:Y:S05]  /*5730*/  @P1 SYNCS.ARRIVE.TRANS64 RZ, [R4+URZ+0x9450], R9 ;  /* 0x0094500904ff19a7 */ /* 0x0003ea000800003f */
[----:B------:R-:W-:-:S13]  /*5740*/  PLOP3.LUT P2, PT, PT, PT, UP0, 0x80, 0x0 ;  /* 0x000000000000781c */ /* 0x000fda0003f4f008 */
[----:B-1----:R-:W-:Y:S05]  /*5750*/  @P2 BRA `(.L_x_76) ;  /* 0x0000000000042947 */ /* 0x002fea0003800000 */
[----:B------:R-:W-:Y:S01]  /*5760*/  BPT.TRAP 0x1 ;  /* 0x000000040000795c */ /* 0x000fe20000300000 */
.L_x_76:
[----:B------:R-:W-:Y:S05]  /*5770*/  @P0 BRA `(.L_x_77) ;  /* 0x0000000000040947 */ /* 0x000fea0003800000 */
[----:B------:R-:W-:Y:S01]  /*5780*/  BPT.TRAP 0x1 ;  /* 0x000000040000795c */ /* 0x000fe20000300000 */
.L_x_77:
[----:B------:R-:W-:Y:S01]  /*5790*/  R2UR UR4, R7 ;  /* 0x00000000070472ca */ /* 0x000fe200000e0000 */
[----:B------:R-:W-:Y:S01]  /*57a0*/  UIADD3 UR16, UP0, UR14, 0xf0, URZ ;  /* 0x000000f00e107890 */ /* 0x000fe2000ff1e03f */
[----:B------:R-:W-:Y:S01]  /*57b0*/  R2UR UR11, R3 ;  /* 0x00000000030b72ca */ /* 0x000fe200000e0000 */
[----:B------:R-:W-:Y:S01]  /*57c0*/  UMOV UR10, URZ ;  /* 0x0000003f000a7c82 */ /* 0x000fe20008000000 */
[----:B------:R-:W-:Y:S01]  /*57d0*/  R2UR UR5, R6 ;  /* 0x00000000060572ca */ /* 0x000fe200000e0000 */
[----:B------:R-:W-:Y:S01]  /*57e0*/  UIADD3.X UR17, URZ, UR15, URZ, UP0, !UPT ;  /* 0x0000000f3f117290 */ /* 0x000fe200087fe43f */
[----:B------:R-:W-:Y:S02]  /*57f0*/  R2UR UR9, R4 ;  /* 0x00000000040972ca */ /* 0x000fe400000e0000 */
[C---:B------:R-:W-:Y:S01]  /*5800*/  R2UR UR8, R0.reuse ;  /* 0x00000000000872ca */ /* 0x040fe200000e0000 */
[----:B------:R-:W-:Y:S01]  /*5810*/  VIADD R0, R0, 0x1 ;  /* 0x0000000100007836 */ /* 0x000fe20000000000 */
[----:B------:R-:W-:-:S02]  /*5820*/  R2UR UR12, R10 ;  /* 0x000000000a0c72ca */ /* 0x000fc400000e0000 */
[----:B------:R-:W-:Y:S02]  /*5830*/  R2UR UR13, R2 ;  /* 0x00000000020d72ca */ /* 0x000fe400000e0000 */
[----:B------:R-:W-:-:S03]  /*5840*/  ISETP.NE.AND P2, PT, R0, 0x2, PT ;  /* 0x000000020000780c */ /* 0x000fc60003f45270 */
[----:B------:R-:W-:Y:S01]  /*5850*/  UIADD3 UR11, UR11, UR5, URZ ;  /* 0x000000050b0b7290 */ /* 0x000fe2000fffe03f */
[----:B------:R-:W-:Y:S01]  /*5860*/  SEL R2, RZ, 0x1, P2 ;  /* 0x00000001ff027807 */ /* 0x000fe20001000000 */
[----:B------:R-:W-:Y:S01]  /*5870*/  UIADD3 UR9, UR9, 0x9450, URZ ;  /* 0x0000945009097890 */ /* 0x000fe2000fffe03f */
[----:B------:R-:W-:Y:S01]  /*5880*/  SEL R0, R0, RZ, P2 ;  /* 0x000000ff00007207 */ /* 0x000fe20001000000 */
[----:B------:R-:W-:Y:S01]  /*5890*/  ULEA UR8, UR8, UR4, 0xc ;  /* 0x0000000408087291 */ /* 0x000fe2000f8e603f */
[----:B------:R-:W-:Y:S01]  /*58a0*/  LOP3.LUT R5, R5, R2, RZ, 0x3c, !PT ;  /* 0x0000000205057212 */ /* 0x000fe200078e3cff */
[----:B------:R-:W-:Y:S01]  /*58b0*/  UMOV UR5, 0x10000000 ;  /* 0x1000000000057882 */ /* 0x000fe20000000000 */
[----:B------:R-:W-:-:S06]  /*58c0*/  UMOV UR4, 0x0 ;  /* 0x0000000000047882 */ /* 0x000fcc0000000000 */
[----:B------:R2:W-:Y:S02]  /*58d0*/  UTMALDG.4D [UR8], [UR16], desc[UR4] ;  /* 0x00000408100075b4 */ /* 0x0005e40008019000 */
[----:B--2---:R-:W-:Y:S01]  /*58e0*/  NOP ;  /* 0x0000000000007918 */ /* 0x004fe20000000000 */
.L_x_74:
[----:B------:R-:W-:Y:S05]  /*58f0*/  BSYNC B1 ;  /* 0x0000000000017941 */ /* 0x000fea0003800000 */
.L_x_73:
[----:B------:R-:W-:Y:S01]  /*5900*/  VIADD R17, R17, UR7 ;  /* 0x0000000711117c36 */ /* 0x000fe20008000000 */
[----:B-1----:R-:W-:-:S04]  /*5910*/  PRMT R4, RZ, 0x7610, R4 ;  /* 0x00007610ff047816 */ /* 0x002fc80000000004 */
[----:B------:R-:W-:-:S13]  /*5920*/  ISETP.GE.AND P2, PT, R17, UR18, PT ;  /* 0x0000001211007c0c */ /* 0x000fda000bf46270 */
[----:B------:R-:W-:Y:S05]  /*5930*/  @!P2 BRA `(.L_x_78) ;  /* 0xfffffff80008a947 */ /* 0x000fea000383ffff */
[----:B------:R-:W-:Y:S05]  /*5940*/  BSYNC B0 ;  /* 0x0000000000007941 */ /* 0x000fea0003800000 */
.L_x_63:
[----:B------:R-:W-:Y:S05]  /*5950*/  EXIT ;  /* 0x000000000000794d */ /* 0x000fea0003800000 */
.L_x_62:
[----:B-1----:R-:W-:Y:S02]  /*5960*/  ULDC UR4, c[0x0][0xa00] ;  /* 0x0002800000047ab9 */ /* 0x002fe40000000800 */
        /* <DEDUP_REMOVED lines=9> */
[----:B------:R-:W-:Y:S01]  /*5a00*/  ULDC.64 UR6, c[0x0][0x198] ;  /* 0x0000660000067ab9 */ /* 0x000fe20000000a00 */
[----:B------:R-:W-:-:S10]  /*5a10*/  ULDC UR14, c[0x0][0xc] ;  /* 0x00000300000e7ab9 */ /* 0x000fd40000000800 */
.L_x_106:
[----:B------:R-:W1:Y:S01]  /*5a20*/  LDC R2, c[0x0][0xa04] ;  /* 0x00028100ff027b82 */ /* 0x000e620000000800 */
[----:B------:R-:W-:-:S07]  /*5a30*/  UMOV UR4, 0xffffffff ;  /* 0xffffffff00047882 */ /* 0x000fce0000000000 */
        /* <DEDUP_REMOVED lines=9> */
[----:B-1----:R-:W-:-:S04]  /*5ad0*/  @P3 IMAD.HI.U32 R10, R17, R6, RZ ;  /* 0x00000006110a3227 */ /* 0x002fc800078e00ff */
[----:B------:R-:W-:Y:S01]  /*5ae0*/  IMAD.MOV.U32 R6, RZ, RZ, R17 ;  /* 0x000000ffff067224 */ /* 0x000fe200078e0011 */
[----:B------:R-:W-:-:S05]  /*5af0*/  @P3 SHF.R.U32.HI R6, RZ, R7, R10 ;  /* 0x00000007ff063219 */ /* 0x000fca000001160a */
[----:B--2---:R-:W-:-:S04]  /*5b00*/  @P4 IMAD.HI.U32 R9, R6, R9, RZ ;  /* 0x0000000906094227 */ /* 0x004fc800078e00ff */
[----:B------:R-:W-:Y:S01]  /*5b10*/  IMAD.MOV.U32 R7, RZ, RZ, R6 ;  /* 0x000000ffff077224 */ /* 0x000fe200078e0006 */
[----:B---3--:R-:W-:-:S04]  /*5b20*/  @P4 SHF.R.U32.HI R7, RZ, R12, R9 ;  /* 0x0000000cff074219 */ /* 0x008fc80000011609 */
[----:B------:R-:W-:Y:S01]  /*5b30*/  MOV R9, R7 ;  /* 0x0000000700097202 */ /* 0x000fe20000000f00 */
[----:B----4-:R-:W-:-:S05]  /*5b40*/  @P5 IMAD.HI.U32 R2, R7, R2, RZ ;  /* 0x0000000207025227 */ /* 0x010fca00078e00ff */
[----:B------:R-:W-:Y:S01]  /*5b50*/  @P5 SHF.R.U32.HI R9, RZ, R3, R2 ;  /* 0x00000003ff095219 */ /* 0x000fe20000011602 */
[----:B------:R-:W-:-:S04]  /*5b60*/  IMAD.MOV R3, RZ, RZ, -R7 ;  /* 0x000000ffff037224 */ /* 0x000fc800078e0a07 */
[----:B------:R-:W-:Y:S02]  /*5b70*/  IMAD R2, R11, R3, R6 ;  /* 0x000000030b027224 */ /* 0x000fe400078e0206 */
[----:B------:R-:W-:-:S04]  /*5b80*/  IMAD.MOV R3, RZ, RZ, -R9 ;  /* 0x000000ffff037224 */ /* 0x000fc800078e0a09 */
[----:B------:R-:W-:Y:S01]  /*5b90*/  IMAD R3, R8, R3, R7 ;  /* 0x0000000308037224 */ /* 0x000fe200078e0207 */
[----:B------:R-:W-:Y:S06]  /*5ba0*/  BRA.DIV UR4, `(.L_x_80) ;  /* 0x0000001204107947 */ /* 0x000fec000b800000 */
[----:B------:R-:W-:-:S13]  /*5bb0*/  ELECT P6, URZ, PT ;  /* 0x00000000003f782f */ /* 0x000fda00038c0000 */
.L_x_120:
[----:B------:R-:W1:Y:S01]  /*5bc0*/  LDC R6, c[0x0][0x28c] ;  /* 0x0000a300ff067b82 */ /* 0x000e620000000800 */
[----:B------:R-:W-:Y:S01]  /*5bd0*/  BSSY B1, `(.L_x_81) ;  /* 0x0000027000017945 */ /* 0x000fe20003800000 */
[----:B-1----:R-:W-:-:S13]  /*5be0*/  ISETP.GT.AND P3, PT, R6, RZ, P6 ;  /* 0x000000ff0600720c */ /* 0x002fda0003764270 */
[----:B------:R-:W-:Y:S05]  /*5bf0*/  @!P3 BRA `(.L_x_82) ;  /* 0x000000000090b947 */ /* 0x000fea0003800000 */
[----:B------:R-:W1:Y:S01]  /*5c00*/  S2R R8, SR_CgaCtaId ;  /* 0x0000000000087919 */ /* 0x000e620000008800 */
[----:B------:R-:W-:-:S04]  /*5c10*/  MOV R7, 0x400 ;  /* 0x0000040000077802 */ /* 0x000fc80000000f00 */
[----:B-1----:R-:W-:Y:S02]  /*5c20*/  LEA R10, R8, R7, 0x18 ;  /* 0x00000007080a7211 */ /* 0x002fe400078ec0ff */
[----:B------:R-:W-:-:S03]  /*5c30*/  SHF.L.U32 R7, R0, 0x1f, RZ ;  /* 0x0000001f00077819 */ /* 0x000fc600000006ff */
[----:B------:R-:W-:-:S04]  /*5c40*/  IMAD R8, R5, 0x8, R10 ;  /* 0x0000000805087824 */ /* 0x000fc800078e020a */
[----:B------:R-:W1:Y:S02]  /*5c50*/  SYNCS.PHASECHK.TRANS64.TRYWAIT P4, [R8+URZ+0x9428], R7 ;  /* 0x00942807080075a7 */ /* 0x000e64000808017f */
[----:B-1----:R-:W-:Y:S05]  /*5c60*/  @!P4 BRA `(.L_x_83) ;  /* 0x000000100000c947 */ /* 0x002fea0003800000 */
.L_x_121:
[----:B------:R-:W-:Y:S01]  /*5c70*/  UPRMT UR4, UR5, 0x9910, URZ ;  /* 0x0000991005047896 */ /* 0x000fe2000800003f */
[----:B-1----:R-:W-:-:S03]  /*5c80*/  @P2 MOV R7, 0x1000 ;  /* 0x0000100000072802 */ /* 0x002fc60000000f00 */
[----:B------:R-:W-:Y:S01]  /*5c90*/  UISETP.NE.AND UP0, UPT, UR4, 0x2, UPT ;  /* 0x000000020400788c */ /* 0x000fe2000bf05270 */
[----:B------:R1:W-:Y:S05]  /*5ca0*/  @P2 SYNCS.ARRIVE.TRANS64 RZ, [R8+URZ+0x9400], R7 ;  /* 0x0094000708ff29a7 */ /* 0x0003ea000800003f */
[----:B------:R-:W-:-:S13]  /*5cb0*/  PLOP3.LUT P4, PT, PT, PT, UP0, 0x80, 0x0 ;  /* 0x000000000000781c */ /* 0x000fda0003f8f008 */
[----:B-1----:R-:W-:Y:S05]  /*5cc0*/  @P4 BRA `(.L_x_84) ;  /* 0x0000000000044947 */ /* 0x002fea0003800000 */
[----:B------:R-:W-:Y:S01]  /*5cd0*/  BPT.TRAP 0x1 ;  /* 0x000000040000795c */ /* 0x000fe20000300000 */
.L_x_84:
[----:B------:R-:W-:Y:S05]  /*5ce0*/  @P0 BRA `(.L_x_85) ;  /* 0x0000000000040947 */ /* 0x000fea0003800000 */
[----:B------:R-:W-:Y:S01]  /*5cf0*/  BPT.TRAP 0x1 ;  /* 0x000000040000795c */ /* 0x000fe20000300000 */
.L_x_85:
[----:B------:R-:W-:Y:S01]  /*5d00*/  IMAD R10, R5, 0x1000, R10 ;  /* 0x00001000050a7824 */ /* 0x000fe200078e020a */
[----:B------:R-:W-:Y:S01]  /*5d10*/  R2UR UR9, R8 ;  /* 0x00000000080972ca */ /* 0x000fe200000e0000 */
[----:B------:R-:W-:Y:S01]  /*5d20*/  UIADD3 UR16, UP0, UR6, 0x1f0, URZ ;  /* 0x000001f006107890 */ /* 0x000fe2000ff1e03f */
[----:B------:R-:W-:Y:S01]  /*5d30*/  R2UR UR12, R2 ;  /* 0x00000000020c72ca */ /* 0x000fe200000e0000 */
[----:B------:R-:W-:Y:S01]  /*5d40*/  UMOV UR18, 0x0 ;  /* 0x0000000000127882 */ /* 0x000fe20000000000 */
[----:B------:R-:W-:Y:S01]  /*5d50*/  R2UR UR8, R10 ;  /* 0x000000000a0872ca */ /* 0x000fe200000e0000 */
[----:B------:R-:W-:Y:S01]  /*5d60*/  UIADD3.X UR17, URZ, UR7, URZ, UP0, !UPT ;  /* 0x000000073f117290 */ /* 0x000fe200087fe43f */
[----:B------:R-:W-:Y:S01]  /*5d70*/  R2UR UR13, R3 ;  /* 0x00000000030d72ca */ /* 0x000fe200000e0000 */
[----:B------:R-:W-:Y:S01]  /*5d80*/  UMOV UR19, 0x10000000 ;  /* 0x1000000000137882 */ /* 0x000fe20000000000 */
[----:B------:R-:W-:Y:S01]  /*5d90*/  UMOV UR10, URZ ;  /* 0x0000003f000a7c82 */ /* 0x000fe20008000000 */
[----:B------:R-:W-:Y:S01]  /*5da0*/  UMOV UR11, URZ ;  /* 0x0000003f000b7c82 */ /* 0x000fe20008000000 */
[----:B------:R-:W-:-:S03]  /*5db0*/  VIADD R5, R5, 0x1 ;  /* 0x0000000105057836 */ /* 0x000fc60000000000 */
[----:B------:R-:W-:Y:S02]  /*5dc0*/  UIADD3 UR9, UR9, 0x9400, URZ ;  /* 0x0000940009097890 */ /* 0x000fe4000fffe03f */
[C---:B------:R-:W-:Y:S02]  /*5dd0*/  ISETP.NE.AND P4, PT, R5.reuse, 0x5, PT ;  /* 0x000000050500780c */ /* 0x040fe40003f85270 */
[----:B------:R-:W-:Y:S02]  /*5de0*/  UIADD3 UR8, UR8, 0x2000, URZ ;  /* 0x0000200008087890 */ /* 0x000fe4000fffe03f */
[----:B------:R-:W-:Y:S02]  /*5df0*/  SEL R7, RZ, 0x1, P4 ;  /* 0x00000001ff077807 */ /* 0x000fe40002000000 */
[----:B------:R-:W-:Y:S02]  /*5e00*/  SEL R5, R5, RZ, P4 ;  /* 0x000000ff05057207 */ /* 0x000fe40002000000 */
[----:B------:R-:W-:-:S03]  /*5e10*/  LOP3.LUT R0, R0, R7, RZ, 0x3c, !PT ;  /* 0x0000000700007212 */ /* 0x000fc600078e3cff */
[----:B------:R1:W-:Y:S02]  /*5e20*/  UTMALDG.4D [UR8], [UR16], desc[UR18] ;  /* 0x00001208100075b4 */ /* 0x0003e40008019000 */
[----:B-1----:R-:W-:Y:S02]  /*5e30*/  NOP ;  /* 0x0000000000007918 */ /* 0x002fe40000000000 */
.L_x_82:
[----:B------:R-:W-:Y:S05]  /*5e40*/  BSYNC B1 ;  /* 0x0000000000017941 */ /* 0x000fea0003800000 */
.L_x_81:
        /* <DEDUP_REMOVED lines=10> */
.L_x_87:
[----:B------:R-:W-:Y:S05]  /*5ef0*/  BSYNC B1 ;  /* 0x0000000000017941 */ /* 0x000fea0003800000 */
.L_x_86:
[----:B------:R-:W-:Y:S01]  /*5f00*/  BSSY B1, `(.L_x_89) ;  /* 0x0000028000017945 */ /* 0x000fe20003800000 */
[----:B------:R-:W-:-:S03]  /*5f10*/  IMAD.MOV.U32 R9, RZ, RZ, RZ ;  /* 0x000000ffff097224 */ /* 0x000fc600078e00ff */
[----:B------:R-:W-:Y:S05]  /*5f20*/  @!P3 BRA `(.L_x_90) ;  /* 0x000000000094b947 */ /* 0x000fea0003800000 */
[----:B-1----:R-:W1:Y:S01]  /*5f30*/  S2R R7, SR_CgaCtaId ;  /* 0x0000000000077919 */ /* 0x002e620000008800 */
[----:B------:R-:W-:Y:S02]  /*5f40*/  MOV R4, 0x400 ;  /* 0x0000040000047802 */ /* 0x000fe40000000f00 */
[----:B------:R-:W-:Y:S02]  /*5f50*/  SHF.L.U32 R8, R0, 0x1f, RZ ;  /* 0x0000001f00087819 */ /* 0x000fe400000006ff */
[----:B-1----:R-:W-:-:S04]  /*5f60*/  LEA R4, R7, R4, 0x18 ;  /* 0x0000000407047211 */ /* 0x002fc800078ec0ff */
[----:B------:R-:W-:-:S04]  /*5f70*/  LEA R7, R5, R4, 0x3 ;  /* 0x0000000405077211 */ /* 0x000fc800078e18ff */
[----:B------:R-:W1:Y:S02]  /*5f80*/  SYNCS.PHASECHK.TRANS64.TRYWAIT P3, [R7+URZ+0x9428], R8 ;  /* 0x00942808070075a7 */ /* 0x000e64000806017f */
[----:B-1----:R-:W-:Y:S05]  /*5f90*/  @!P3 BRA `(.L_x_91) ;  /* 0x0000000c005cb947 */ /* 0x002fea0003800000 */
.L_x_122:
[----:B------:R-:W-:Y:S01]  /*5fa0*/  UPRMT UR4, UR5, 0x9910, URZ ;  /* 0x0000991005047896 */ /* 0x000fe2000800003f */
[----:B-1----:R-:W-:-:S03]  /*5fb0*/  @P2 IMAD.MOV.U32 R8, RZ, RZ, 0x1000 ;  /* 0x00001000ff082424 */ /* 0x002fc600078e00ff */
[----:B------:R-:W-:Y:S01]  /*5fc0*/  UISETP.NE.AND UP0, UPT, UR4, 0x2, UPT ;  /* 0x000000020400788c */ /* 0x000fe2000bf05270 */
[----:B------:R1:W-:Y:S05]  /*5fd0*/  @P2 SYNCS.ARRIVE.TRANS64 RZ, [R7+URZ+0x9400], R8 ;  /* 0x0094000807ff29a7 */ /* 0x0003ea000800003f */
[----:B------:R-:W-:-:S13]  /*5fe0*/  PLOP3.LUT P3, PT, PT, PT, UP0, 0x80, 0x0 ;  /* 0x000000000000781c */ /* 0x000fda0003f6f008 */
[----:B-1----:R-:W-:Y:S05]  /*5ff0*/  @P3 BRA `(.L_x_92) ;  /* 0x0000000000043947 */ /* 0x002fea0003800000 */
[----:B------:R-:W-:Y:S01]  /*6000*/  BPT.TRAP 0x1 ;  /* 0x000000040000795c */ /* 0x000fe20000300000 */
.L_x_92:
[----:B------:R-:W-:Y:S05]  /*6010*/  @P0 BRA `(.L_x_93) ;  /* 0x0000000000040947 */ /* 0x000fea0003800000 */
[----:B------:R-:W-:Y:S01]  /*6020*/  BPT.TRAP 0x1 ;  /* 0x000000040000795c */ /* 0x000fe20000300000 */
.L_x_93:
        /* <DEDUP_REMOVED lines=11> */
[----:B------:R-:W-:Y:S01]  /*60e0*/  VIADD R5, R5, 0x1 ;  /* 0x0000000105057836 */ /* 0x000fe20000000000 */
[----:B------:R-:W-:-:S02]  /*60f0*/  MOV R9, 0x1 ;  /* 0x0000000100097802 */ /* 0x000fc40000000f00 */
[----:B------:R-:W-:Y:S02]  /*6100*/  UIADD3 UR9, UR9, 0x9400, URZ ;  /* 0x0000940009097890 */ /* 0x000fe4000fffe03f */
[C---:B------:R-:W-:Y:S02]  /*6110*/  ISETP.NE.AND P3, PT, R5.reuse, 0x5, PT ;  /* 0x000000050500780c */ /* 0x040fe40003f65270 */
[----:B------:R-:W-:Y:S02]  /*6120*/  UIADD3 UR8, UR8, 0x2000, URZ ;  /* 0x0000200008087890 */ /* 0x000fe4000fffe03f */
[----:B------:R-:W-:Y:S02]  /*6130*/  SEL R7, RZ, 0x1, P3 ;  /* 0x00000001ff077807 */ /* 0x000fe40001800000 */
[----:B------:R-:W-:Y:S02]  /*6140*/  SEL R5, R5, RZ, P3 ;  /* 0x000000ff05057207 */ /* 0x000fe40001800000 */
[----:B------:R-:W-:-:S03]  /*6150*/  LOP3.LUT R0, R0, R7, RZ, 0x3c, !PT ;  /* 0x0000000700007212 */ /* 0x000fc600078e3cff */
[----:B------:R2:W-:Y:S02]  /*6160*/  UTMALDG.4D [UR8], [UR16], desc[UR18] ;  /* 0x00001208100075b4 */ /* 0x0005e40008019000 */
[----:B--2---:R-:W-:Y:S02]  /*6170*/  NOP ;  /* 0x0000000000007918 */ /* 0x004fe40000000000 */
.L_x_90:
[----:B------:R-:W-:Y:S05]  /*6180*/  BSYNC B1 ;  /* 0x0000000000017941 */ /* 0x000fea0003800000 */
.L_x_89:
[----:B------:R-:W-:-:S13]  /*6190*/  ISETP.GE.AND P3, PT, R6, 0x41, PT ;  /* 0x000000410600780c */ /* 0x000fda0003f66270 */
[----:B------:R-:W-:Y:S05]  /*61a0*/  @!P3 BRA `(.L_x_94) ;  /* 0x000000040070b947 */ /* 0x000fea0003800000 */
[----:B------:R-:W-:Y:S01]  /*61b0*/  VIADD R6, R6, 0x3f ;  /* 0x0000003f06067836 */ /* 0x000fe20000000000 */
[----:B------:R-:W-:Y:S04]  /*61c0*/  BSSY B1, `(.L_x_94) ;  /* 0x000005a000017945 */ /* 0x000fe80003800000 */
[----:B-1----:R-:W-:-:S04]  /*61d0*/  SHF.R.S32.HI R7, RZ, 0x1f, R6 ;  /* 0x0000001fff077819 */ /* 0x002fc80000011406 */
[----:B------:R-:W-:-:S04]  /*61e0*/  LEA.HI R7, R7, R6, RZ, 0x6 ;  /* 0x0000000607077211 */ /* 0x000fc800078f30ff */
[----:B------:R-:W-:-:S05]  /*61f0*/  SHF.R.S32.HI R7, RZ, 0x6, R7 ;  /* 0x00000006ff077819 */ /* 0x000fca0000011407 */
[----:B------:R-:W-:-:S07]  /*6200*/  IMAD.SHL.U32 R4, R7, 0x2, RZ ;  /* 0x0000000207047824 */ /* 0x000fce00078e00ff */
.L_x_105:
[----:B------:R-:W-:Y:S04]  /*6210*/  BSSY B2, `(.L_x_95) ;  /* 0x0000027000027945 */ /* 0x000fe80003800000 */
[----:B------:R-:W-:Y:S05]  /*6220*/  @!P6 BRA `(.L_x_96) ;  /* 0x000000000094e947 */ /* 0x000fea0003800000 */
[----:B------:R-:W1:Y:S01]  /*6230*/  S2R R7, SR_CgaCtaId ;  /* 0x0000000000077919 */ /* 0x000e620000008800 */
[----:B------:R-:W-:Y:S02]  /*6240*/  MOV R6, 0x400 ;  /* 0x0000040000067802 */ /* 0x000fe40000000f00 */
[----:B------:R-:W-:Y:S02]  /*6250*/  SHF.L.U32 R8, R0, 0x1f, RZ ;  /* 0x0000001f00087819 */ /* 0x000fe400000006ff */
[----:B-1----:R-:W-:-:S05]  /*6260*/  LEA R6, R7, R6, 0x18 ;  /* 0x0000000607067211 */ /* 0x002fca00078ec0ff */
[----:B------:R-:W-:-:S04]  /*6270*/  IMAD R7, R5, 0x8, R6 ;  /* 0x0000000805077824 */ /* 0x000fc800078e0206 */
[----:B------:R-:W1:Y:S02]  /*6280*/  SYNCS.PHASECHK.TRANS64.TRYWAIT P3, [R7+URZ+0x9428], R8 ;  /* 0x00942808070075a7 */ /* 0x000e64000806017f */
[----:B-1----:R-:W-:Y:S05]  /*6290*/  @!P3 BRA `(.L_x_97) ;  /* 0x0000000800b0b947 */ /* 0x002fea0003800000 */
.L_x_123:
[----:B------:R-:W-:Y:S01]  /*62a0*/  UPRMT UR4, UR5, 0x9910, URZ ;  /* 0x0000991005047896 */ /* 0x000fe2000800003f */
[----:B-1----:R-:W-:-:S03]  /*62b0*/  @P2 MOV R8, 0x1000 ;  /* 0x0000100000082802 */ /* 0x002fc60000000f00 */
[----:B------:R-:W-:Y:S01]  /*62c0*/  UISETP.NE.AND UP0, UPT, UR4, 0x2, UPT ;  /* 0x000000020400788c */ /* 0x000fe2000bf05270 */
[----:B------:R1:W-:Y:S05]  /*62d0*/  @P2 SYNCS.ARRIVE.TRANS64 RZ, [R7+URZ+0x9400], R8 ;  /* 0x0094000807ff29a7 */ /* 0x0003ea000800003f */
[----:B------:R-:W-:-:S13]  /*62e0*/  PLOP3.LUT P3, PT, PT, PT, UP0, 0x80, 0x0 ;  /* 0x000000000000781c */ /* 0x000fda0003f6f008 */
[----:B-1----:R-:W-:Y:S05]  /*62f0*/  @P3 BRA `(.L_x_98) ;  /* 0x0000000000043947 */ /* 0x002fea0003800000 */
[----:B------:R-:W-:Y:S01]  /*6300*/  BPT.TRAP 0x1 ;  /* 0x000000040000795c */ /* 0x000fe20000300000 */
.L_x_98:
[----:B------:R-:W-:Y:S05]  /*6310*/  @P0 BRA `(.L_x_99) ;  /* 0x0000000000040947 */ /* 0x000fea0003800000 */
[----:B------:R-:W-:Y:S01]  /*6320*/  BPT.TRAP 0x1 ;  /* 0x000000040000795c */ /* 0x000fe20000300000 */
.L_x_99:
        /* <DEDUP_REMOVED lines=9> */
[----:B------:R-:W-:Y:S01]  /*63c0*/  R2UR UR13, R3 ;  /* 0x00000000030d72ca */ /* 0x000fe200000e0000 */
[----:B------:R-:W-:Y:S01]  /*63d0*/  UMOV UR10, URZ ;  /* 0x0000003f000a7c82 */ /* 0x000fe20008000000 */
[----:B------:R-:W-:-:S03]  /*63e0*/  VIADD R5, R5, 0x1 ;  /* 0x0000000105057836 */ /* 0x000fc60000000000 */
[----:B------:R-:W-:Y:S02]  /*63f0*/  UIADD3 UR9, UR9, 0x9400, URZ ;  /* 0x0000940009097890 */ /* 0x000fe4000fffe03f */
[----:B------:R-:W-:Y:S01]  /*6400*/  USHF.L.U32 UR11, UR11, 0x6, URZ ;  /* 0x000000060b0b7899 */ /* 0x000fe2000800063f */
[----:B------:R-:W-:Y:S01]  /*6410*/  ISETP.NE.AND P3, PT, R5, 0x5, PT ;  /* 0x000000050500780c */ /* 0x000fe20003f65270 */
[----:B------:R-:W-:-:S03]  /*6420*/  UIADD3 UR8, UR8, 0x2000, URZ ;  /* 0x0000200008087890 */ /* 0x000fc6000fffe03f */
[----:B------:R-:W-:Y:S02]  /*6430*/  SEL R7, RZ, 0x1, P3 ;  /* 0x00000001ff077807 */ /* 0x000fe40001800000 */
[----:B------:R-:W-:Y:S02]  /*6440*/  SEL R5, R5, RZ, P3 ;  /* 0x000000ff05057207 */ /* 0x000fe40001800000 */
[----:B------:R-:W-:Y:S02]  /*6450*/  LOP3.LUT R0, R0, R7, RZ, 0x3c, !PT ;  /* 0x0000000700007212 */ /* 0x000fe400078e3cff */
[----:B------:R1:W-:Y:S02]  /*6460*/  UTMALDG.4D [UR8], [UR16], desc[UR18] ;  /* 0x00001208100075b4 */ /* 0x0003e40008019000 */
[----:B-1----:R-:W-:-:S03]  /*6470*/  NOP ;  /* 0x0000000000007918 */ /* 0x002fc60000000000 */
.L_x_96:
[----:B------:R-:W-:Y:S05]  /*6480*/  BSYNC B2 ;  /* 0x0000000000027941 */ /* 0x000fea0003800000 */
.L_x_95:
[----:B------:R-:W-:Y:S01]  /*6490*/  ISETP.LT.OR P3, PT, R4, 0x4, !P6 ;  /* 0x000000040400780c */ /* 0x000fe20007761670 */
[----:B------:R-:W-:-:S12]  /*64a0*/  BSSY B2, `(.L_x_100) ;  /* 0x0000028000027945 */ /* 0x000fd80003800000 */
[----:B------:R-:W-:Y:S05]  /*64b0*/  @P3 BRA `(.L_x_101) ;  /* 0x0000000000983947 */ /* 0x000fea0003800000 */
[----:B------:R-:W1:Y:S01]  /*64c0*/  S2R R7, SR_CgaCtaId ;  /* 0x0000000000077919 */ /* 0x000e620000008800 */
[----:B------:R-:W-:Y:S02]  /*64d0*/  MOV R6, 0x400 ;  /* 0x0000040000067802 */ /* 0x000fe40000000f00 */
[----:B------:R-:W-:Y:S02]  /*64e0*/  SHF.L.U32 R8, R0, 0x1f, RZ ;  /* 0x0000001f00087819 */ /* 0x000fe400000006ff */
[----:B-1----:R-:W-:-:S05]  /*64f0*/  LEA R6, R7, R6, 0x18 ;  /* 0x0000000607067211 */ /* 0x002fca00078ec0ff */
[----:B------:R-:W-:-:S04]  /*6500*/  IMAD R7, R5, 0x8, R6 ;  /* 0x0000000805077824 */ /* 0x000fc800078e0206 */
[----:B------:R-:W1:Y:S02]  /*6510*/  SYNCS.PHASECHK.TRANS64.TRYWAIT P3, [R7+URZ+0x9428], R8 ;  /* 0x00942808070075a7 */ /* 0x000e64000806017f */
[----:B-1----:R-:W-:Y:S05]  /*6520*/  @!P3 BRA `(.L_x_102) ;  /* 0x000000080020b947 */ /* 0x002fea0003800000 */
.L_x_124:
[----:B------:R-:W-:Y:S01]  /*6530*/  UPRMT UR4, UR5, 0x9910, URZ ;  /* 0x0000991005047896 */ /* 0x000fe2000800003f */
[----:B-1----:R-:W-:-:S03]  /*6540*/  @P1 MOV R8, 0x1000 ;  /* 0x0000100000081802 */ /* 0x002fc60000000f00 */
[----:B------:R-:W-:Y:S01]  /*6550*/  UISETP.NE.AND UP0, UPT, UR4, 0x2, UPT ;  /* 0x000000020400788c */ /* 0x000fe2000bf05270 */
[----:B------:R1:W-:Y:S05]  /*6560*/  @P1 SYNCS.ARRIVE.TRANS64 RZ, [R7+URZ+0x9400], R8 ;  /* 0x0094000807ff19a7 */ /* 0x0003ea000800003f */
[----:B------:R-:W-:-:S13]  /*6570*/  PLOP3.LUT P3, PT, PT, PT, UP0, 0x80, 0x0 ;  /* 0x000000000000781c */ /* 0x000fda0003f6f008 */
[----:B-1----:R-:W-:Y:S05]  /*6580*/  @P3 BRA `(.L_x_103) ;  /* 0x0000000000043947 */ /* 0x002fea0003800000 */
[----:B------:R-:W-:Y:S01]  /*6590*/  BPT.TRAP 0x1 ;  /* 0x000000040000795c */ /* 0x000fe20000300000 */
.L_x_103:
[----:B------:R-:W-:Y:S05]  /*65a0*/  @P0 BRA `(.L_x_104) ;  /* 0x0000000000040947 */ /* 0x000fea0003800000 */
[----:B------:R-:W-:Y:S01]  /*65b0*/  BPT.TRAP 0x1 ;  /* 0x000000040000795c */ /* 0x000fe20000300000 */
.L_x_104:
        /* <DEDUP_REMOVED lines=11> */
[----:B------:R-:W-:-:S02]  /*6670*/  VIADD R5, R5, 0x1 ;  /* 0x0000000105057836 */ /* 0x000fc40000000000 */
[----:B------:R-:W-:Y:S01]  /*6680*/  VIADD R9, R9, 0x1 ;  /* 0x0000000109097836 */ /* 0x000fe20000000000 */
        /* <DEDUP_REMOVED lines=9> */
.L_x_101:
[----:B------:R-:W-:Y:S05]  /*6720*/  BSYNC B2 ;  /* 0x0000000000027941 */ /* 0x000fea0003800000 */
.L_x_100:
[C---:B------:R-:W-:Y:S02]  /*6730*/  ISETP.GT.AND P3, PT, R4.reuse, 0x4, PT ;  /* 0x000000040400780c */ /* 0x040fe40003f64270 */
[----:B------:R-:W-:-:S11]  /*6740*/  IADD3 R4, R4, -0x2, RZ ;  /* 0xfffffffe04047810 */ /* 0x000fd60007ffe0ff */
[----:B------:R-:W-:Y:S05]  /*6750*/  @P3 BRA `(.L_x_105) ;  /* 0xfffffff800ac3947 */ /* 0x000fea000383ffff */
[----:B------:R-:W-:Y:S05]  /*6760*/  BSYNC B1 ;  /* 0x0000000000017941 */ /* 0x000fea0003800000 */
.L_x_94:
[----:B------:R-:W-:Y:S01]  /*6770*/  VIADD R17, R17, UR14 ;  /* 0x0000000e11117c36 */ /* 0x000fe20008000000 */
[----:B------:R-:W-:Y:S01]  /*6780*/  ULDC UR4, c[0x0][0xa00] ;  /* 0x0002800000047ab9 */ /* 0x000fe20000000800 */
[----:B-1----:R-:W-:-:S03]  /*6790*/  PRMT R4, RZ, 0x7610, R4 ;  /* 0x00007610ff047816 */ /* 0x002fc60000000004 */
[----:B------:R-:W-:-:S13]  /*67a0*/  ISETP.GE.AND P3, PT, R17, UR4, PT ;  /* 0x0000000411007c0c */ /* 0x000fda000bf66270 */
[----:B------:R-:W-:Y:S05]  /*67b0*/  @!P3 BRA `(.L_x_106) ;  /* 0xfffffff00098b947 */ /* 0x000fea000383ffff */
[----:B------:R-:W-:Y:S05]  /*67c0*/  BSYNC B0 ;  /* 0x0000000000007941 */ /* 0x000fea0003800000 */
.L_x_79:
[----:B------:R-:W-:Y:S05]  /*67d0*/  EXIT ;  /* 0x000000000000794d */ /* 0x000fea0003800000 */
.L_x_17:
[----:B-1----:R-:W-:-:S04]  /*67e0*/  IMAD.U32 R3, RZ, RZ, UR5 ;  /* 0x00000005ff037e24 */ /* 0x002fc8000f8e00ff */
[----:B------:R1:W2:Y:S03]  /*67f0*/  SYNCS.PHASECHK.TRANS64.TRYWAIT P1, [R3+URZ+0x9450], R0 ;  /* 0x00945000030075a7 */ /* 0x0002a6000802017f */
[----:B--2---:R-:W-:Y:S05]  /*6800*/  @!P1 NANOSLEEP.SYNCS 0x989680 ;  /* 0x009896800000995d */ /* 0x004fea0003900000 */
[----:B------:R-:W2:Y:S02]  /*6810*/  @!P1 SYNCS.PHASECHK.TRANS64 P1, [R3+URZ+0x9450], R0 ;  /* 0x00945000030095a7 */ /* 0x000ea4000802007f */
[----:B--2---:R-:W-:Y:S05]  /*6820*/  @!P1 BRA `(.L_x_17) ;  /* 0xfffffffc00ec9947 */ /* 0x004fea000383ffff */
[----:B------:R-:W-:Y:S05]  /*6830*/  BRA `(.L_x_107) ;  /* 0xffffffa800787947 */ /* 0x000fea000383ffff */
.L_x_19:
[----:B-1----:R-:W-:-:S04]  /*6840*/  IMAD.U32 R5, RZ, RZ, UR14 ;  /* 0x0000000eff057e24 */ /* 0x002fc8000f8e00ff */
[----:B------:R1:W2:Y:S03]  /*6850*/  SYNCS.PHASECHK.TRANS64.TRYWAIT P1, [R5+URZ+0x9400], R0 ;  /* 0x00940000050075a7 */ /* 0x0002a6000802017f */
[----:B--2---:R-:W-:Y:S05]  /*6860*/  @!P1 NANOSLEEP.SYNCS 0x989680 ;  /* 0x009896800000995d */ /* 0x004fea0003900000 */
[----:B------:R-:W2:Y:S02]  /*6870*/  @!P1 SYNCS.PHASECHK.TRANS64 P1, [R5+URZ+0x9400], R0 ;  /* 0x00940000050095a7 */ /* 0x000ea4000802007f */
[----:B--2---:R-:W-:Y:S05]  /*6880*/  @!P1 BRA `(.L_x_19) ;  /* 0xfffffffc00ec9947 */ /* 0x004fea000383ffff */
[----:B------:R-:W-:Y:S05]  /*6890*/  BRA `(.L_x_108) ;  /* 0xffffffa8008c7947 */ /* 0x000fea000383ffff */
.L_x_20:
[----:B-1----:R-:W-:-:S04]  /*68a0*/  MOV R0, UR13 ;  /* 0x0000000d00007c02 */ /* 0x002fc80008000f00 */
[----:B------:R1:W2:Y:S03]  /*68b0*/  SYNCS.PHASECHK.TRANS64.TRYWAIT P1, [R0+URZ+-0x8], R3 ;  /* 0xfffff803000075a7 */ /* 0x0002a6000802017f */
[----:B--2---:R-:W-:Y:S05]  /*68c0*/  @!P1 NANOSLEEP.SYNCS 0x989680 ;  /* 0x009896800000995d */ /* 0x004fea0003900000 */
[----:B------:R-:W2:Y:S02]  /*68d0*/  @!P1 SYNCS.PHASECHK.TRANS64 P1, [R0+URZ+-0x8], R3 ;  /* 0xfffff803000095a7 */ /* 0x000ea4000802007f */
[----:B--2---:R-:W-:Y:S05]  /*68e0*/  @!P1 BRA `(.L_x_20) ;  /* 0xfffffffc00ec9947 */ /* 0x004fea000383ffff */
[----:B------:R-:W-:Y:S05]  /*68f0*/  BRA `(.L_x_109) ;  /* 0xffffffa8007c7947 */ /* 0x000fea000383ffff */
.L_x_22:
[----:B-1----:R-:W-:-:S04]  /*6900*/  IMAD.U32 R7, RZ, RZ, UR6 ;  /* 0x00000006ff077e24 */ /* 0x002fc8000f8e00ff */
[----:B------:R1:W2:Y:S03]  /*6910*/  SYNCS.PHASECHK.TRANS64.TRYWAIT P1, [R7+URZ+0x9400], R6 ;  /* 0x00940006070075a7 */ /* 0x0002a6000802017f */
[----:B--2---:R-:W-:Y:S05]  /*6920*/  @!P1 NANOSLEEP.SYNCS 0x989680 ;  /* 0x009896800000995d */ /* 0x004fea0003900000 */
[----:B------:R-:W2:Y:S02]  /*6930*/  @!P1 SYNCS.PHASECHK.TRANS64 P1, [R7+URZ+0x9400], R6 ;  /* 0x00940006070095a7 */ /* 0x000ea4000802007f */
[----:B--2---:R-:W-:Y:S05]  /*6940*/  @!P1 BRA `(.L_x_22) ;  /* 0xfffffffc00ec9947 */ /* 0x004fea000383ffff */
[----:B------:R-:W-:Y:S05]  /*6950*/  BRA `(.L_x_110) ;  /* 0xffffffb800b87947 */ /* 0x000fea000383ffff */
.L_x_27:
[----:B-1----:R-:W-:-:S04]  /*6960*/  IMAD.U32 R5, RZ, RZ, UR6 ;  /* 0x00000006ff057e24 */ /* 0x002fc8000f8e00ff */
[----:B------:R1:W2:Y:S03]  /*6970*/  SYNCS.PHASECHK.TRANS64.TRYWAIT P2, [R5+URZ+0x9400], R4 ;  /* 0x00940004050075a7 */ /* 0x0002a6000804017f */
[----:B--2---:R-:W-:Y:S05]  /*6980*/  @!P2 NANOSLEEP.SYNCS 0x989680 ;  /* 0x009896800000a95d */ /* 0x004fea0003900000 */
[----:B------:R-:W2:Y:S02]  /*6990*/  @!P2 SYNCS.PHASECHK.TRANS64 P2, [R5+URZ+0x9400], R4 ;  /* 0x009400040500a5a7 */ /* 0x000ea4000804007f */
[----:B--2---:R-:W-:Y:S05]  /*69a0*/  @!P2 BRA `(.L_x_27) ;  /* 0xfffffffc00eca947 */ /* 0x004fea000383ffff */
[----:B------:R-:W-:Y:S05]  /*69b0*/  BRA `(.L_x_111) ;  /* 0xffffffbc00707947 */ /* 0x000fea000383ffff */
.L_x_31:
[----:B-1----:R-:W-:-:S04]  /*69c0*/  IMAD.U32 R9, RZ, RZ, UR6 ;  /* 0x00000006ff097e24 */ /* 0x002fc8000f8e00ff */
[----:B------:R1:W2:Y:S03]  /*69d0*/  SYNCS.PHASECHK.TRANS64.TRYWAIT P2, [R9+URZ+0x9400], R8 ;  /* 0x00940008090075a7 */ /* 0x0002a6000804017f */
[----:B--2---:R-:W-:Y:S05]  /*69e0*/  @!P2 NANOSLEEP.SYNCS 0x989680 ;  /* 0x009896800000a95d */ /* 0x004fea0003900000 */
[----:B------:R-:W2:Y:S02]  /*69f0*/  @!P2 SYNCS.PHASECHK.TRANS64 P2, [R9+URZ+0x9400], R8 ;  /* 0x009400080900a5a7 */ /* 0x000ea4000804007f */
[----:B--2---:R-:W-:Y:S05]  /*6a00*/  @!P2 BRA `(.L_x_31) ;  /* 0xfffffffc00eca947 */ /* 0x004fea000383ffff */
[----:B------:R-:W-:Y:S05]  /*6a10*/  BRA `(.L_x_30) ;  /* 0xffffffd000207947 */ /* 0x000fea000383ffff */
.L_x_51:
[----:B-1----:R-:W-:-:S04]  /*6a20*/  MOV R3, UR13 ;  /* 0x0000000d00037c02 */ /* 0x002fc80008000f00 */
[----:B------:R1:W2:Y:S03]  /*6a30*/  SYNCS.PHASECHK.TRANS64.TRYWAIT P1, [R3+URZ+0x8], R0 ;  /* 0x00000800030075a7 */ /* 0x0002a6000802017f */
[----:B--2---:R-:W-:Y:S05]  /*6a40*/  @!P1 NANOSLEEP.SYNCS 0x989680 ;  /* 0x009896800000995d */ /* 0x004fea0003900000 */
[----:B------:R-:W2:Y:S02]  /*6a50*/  @!P1 SYNCS.PHASECHK.TRANS64 P1, [R3+URZ+0x8], R0 ;  /* 0x00000800030095a7 */ /* 0x000ea4000802007f */
[----:B--2---:R-:W-:Y:S05]  /*6a60*/  @!P1 BRA `(.L_x_51) ;  /* 0xfffffffc00ec9947 */ /* 0x004fea000383ffff */
[----:B------:R-:W-:Y:S05]  /*6a70*/  BRA `(.L_x_112) ;  /* 0xffffffd800a07947 */ /* 0x000fea000383ffff */
.L_x_64:
[----:B------:R-:W-:Y:S01]  /*6a80*/  BSSY B1, `(.L_x_113) ;  /* 0x0000006000017945 */ /* 0x000fe20003800000 */
[----:B------:R-:W-:-:S07]  /*6a90*/  IMAD.MOV.U32 R15, RZ, RZ, -0x1 ;  /* 0xffffffffff0f7424 */ /* 0x000fce00078e00ff */
[----:B------:R-:W-:Y:S05]  /*6aa0*/  WARPSYNC.COLLECTIVE R15, `(.L_x_114) ;  /* 0x000000000f0c7348 */ /* 0x000fea0003c00000 */
[----:B------:R-:W-:Y:S02]  /*6ab0*/  ELECT P6, UR62, PT ;  /* 0x00000000003e782f */ /* 0x000fe400038c0000 */
[----:B------:R-:W-:Y:S01]  /*6ac0*/  MOV R14, UR62 ;  /* 0x0000003e000e7c02 */ /* 0x000fe20008000f00 */
[----:B------:R-:W-:Y:S10]  /*6ad0*/  ENDCOLLECTIVE ;  /* 0x000000000000791b */ /* 0x000ff40003800000 */
.L_x_114:
[----:B------:R-:W-:Y:S05]  /*6ae0*/  BSYNC B1 ;  /* 0x0000000000017941 */ /* 0x000fea0003800000 */
.L_x_113:
[----:B------:R-:W-:Y:S05]  /*6af0*/  BRA `(.L_x_115) ;  /* 0xffffffe800007947 */ /* 0x000fea000383ffff */
.L_x_67:
[----:B-1----:R1:W2:Y:S02]  /*6b00*/  SYNCS.PHASECHK.TRANS64.TRYWAIT P2, [R7+URZ+0x9460], R6 ;  /* 0x00946006070075a7 */ /* 0x0022a4000804017f */
[----:B--2---:R-:W-:Y:S05]  /*6b10*/  @!P2 NANOSLEEP.SYNCS 0x989680 ;  /* 0x009896800000a95d */ /* 0x004fea0003900000 */
[----:B------:R-:W2:Y:S02]  /*6b20*/  @!P2 SYNCS.PHASECHK.TRANS64 P2, [R7+URZ+0x9460], R6 ;  /* 0x009460060700a5a7 */ /* 0x000ea4000804007f */
[----:B--2---:R-:W-:Y:S05]  /*6b30*/  @!P2 BRA `(.L_x_67) ;  /* 0xfffffffc00f0a947 */ /* 0x004fea000383ffff */
[----:B------:R-:W-:Y:S05]  /*6b40*/  BRA `(.L_x_116) ;  /* 0xffffffe800207947 */ /* 0x000fea000383ffff */
.L_x_72:
[----:B-1----:R1:W2:Y:S02]  /*6b50*/  SYNCS.PHASECHK.TRANS64.TRYWAIT P2, [R7+URZ+0x94b0], R4 ;  /* 0x0094b004070075a7 */ /* 0x0022a4000804017f */
[----:B--2---:R-:W-:Y:S05]  /*6b60*/  @!P2 NANOSLEEP.SYNCS 0x989680 ;  /* 0x009896800000a95d */ /* 0x004fea0003900000 */
[----:B------:R-:W2:Y:S02]  /*6b70*/  @!P2 SYNCS.PHASECHK.TRANS64 P2, [R7+URZ+0x94b0], R4 ;  /* 0x0094b0040700a5a7 */ /* 0x000ea4000804007f */
[----:B--2---:R-:W-:Y:S05]  /*6b80*/  @!P2 BRA `(.L_x_72) ;  /* 0xfffffffc00f0a947 */ /* 0x004fea000383ffff */
[----:B------:R-:W-:Y:S05]  /*6b90*/  BRA `(.L_x_71) ;  /* 0xffffffe800b07947 */ /* 0x000fea000383ffff */
.L_x_75:
[----:B-1----:R1:W2:Y:S02]  /*6ba0*/  SYNCS.PHASECHK.TRANS64.TRYWAIT P2, [R4+URZ+0x9460], R9 ;  /* 0x00946009040075a7 */ /* 0x0022a4000804017f */
[----:B--2---:R-:W-:Y:S05]  /*6bb0*/  @!P2 NANOSLEEP.SYNCS 0x989680 ;  /* 0x009896800000a95d */ /* 0x004fea0003900000 */
[----:B------:R-:W2:Y:S02]  /*6bc0*/  @!P2 SYNCS.PHASECHK.TRANS64 P2, [R4+URZ+0x9460], R9 ;  /* 0x009460090400a5a7 */ /* 0x000ea4000804007f */
[----:B--2---:R-:W-:Y:S05]  /*6bd0*/  @!P2 BRA `(.L_x_75) ;  /* 0xfffffffc00f0a947 */ /* 0x004fea000383ffff */
[----:B------:R-:W-:Y:S05]  /*6be0*/  BRA `(.L_x_117) ;  /* 0xffffffe800c47947 */ /* 0x000fea000383ffff */
.L_x_80:
[----:B------:R-:W-:Y:S01]  /*6bf0*/  BSSY B1, `(.L_x_118) ;  /* 0x0000006000017945 */ /* 0x000fe20003800000 */
[----:B------:R-:W-:-:S07]  /*6c00*/  IMAD.MOV.U32 R15, RZ, RZ, -0x1 ;  /* 0xffffffffff0f7424 */ /* 0x000fce00078e00ff */
[----:B------:R-:W-:Y:S05]  /*6c10*/  WARPSYNC.COLLECTIVE R15, `(.L_x_119) ;  /* 0x000000000f0c7348 */ /* 0x000fea0003c00000 */
[----:B------:R-:W-:Y:S02]  /*6c20*/  ELECT P6, UR62, PT ;  /* 0x00000000003e782f */ /* 0x000fe400038c0000 */
[----:B------:R-:W-:Y:S01]  /*6c30*/  MOV R14, UR62 ;  /* 0x0000003e000e7c02 */ /* 0x000fe20008000f00 */
[----:B------:R-:W-:Y:S10]  /*6c40*/  ENDCOLLECTIVE ;  /* 0x000000000000791b */ /* 0x000ff40003800000 */
.L_x_119:
[----:B------:R-:W-:Y:S05]  /*6c50*/  BSYNC B1 ;  /* 0x0000000000017941 */ /* 0x000fea0003800000 */
.L_x_118:
[----:B------:R-:W-:Y:S05]  /*6c60*/  BRA `(.L_x_120) ;  /* 0xffffffec00d47947 */ /* 0x000fea000383ffff */
.L_x_83:
[----:B-1----:R1:W2:Y:S02]  /*6c70*/  SYNCS.PHASECHK.TRANS64.TRYWAIT P4, [R8+URZ+0x9428], R7 ;  /* 0x00942807080075a7 */ /* 0x0022a4000808017f */
[----:B--2---:R-:W-:Y:S05]  /*6c80*/  @!P4 NANOSLEEP.SYNCS 0x989680 ;  /* 0x009896800000c95d */ /* 0x004fea0003900000 */
[----:B------:R-:W2:Y:S02]  /*6c90*/  @!P4 SYNCS.PHASECHK.TRANS64 P4, [R8+URZ+0x9428], R7 ;  /* 0x009428070800c5a7 */ /* 0x000ea4000808007f */
[----:B--2---:R-:W-:Y:S05]  /*6ca0*/  @!P4 BRA `(.L_x_83) ;  /* 0xfffffffc00f0c947 */ /* 0x004fea000383ffff */
[----:B------:R-:W-:Y:S05]  /*6cb0*/  BRA `(.L_x_121) ;  /* 0xffffffec00ec7947 */ /* 0x000fea000383ffff */
.L_x_88:
[----:B-1----:R1:W2:Y:S02]  /*6cc0*/  SYNCS.PHASECHK.TRANS64.TRYWAIT P4, [R4+URZ+0x94b0], R7 ;  /* 0x0094b007040075a7 */ /* 0x0022a4000808017f */
[----:B--2---:R-:W-:Y:S05]  /*6cd0*/  @!P4 NANOSLEEP.SYNCS 0x989680 ;  /* 0x009896800000c95d */ /* 0x004fea0003900000 */
[----:B------:R-:W2:Y:S02]  /*6ce0*/  @!P4 SYNCS.PHASECHK.TRANS64 P4, [R4+URZ+0x94b0], R7 ;  /* 0x0094b0070400c5a7 */ /* 0x000ea4000808007f */
[----:B--2---:R-:W-:Y:S05]  /*6cf0*/  @!P4 BRA `(.L_x_88) ;  /* 0xfffffffc00f0c947 */ /* 0x004fea000383ffff */
[----:B------:R-:W-:Y:S05]  /*6d00*/  BRA `(.L_x_87) ;  /* 0xfffffff000787947 */ /* 0x000fea000383ffff */
.L_x_91:
[----:B-1----:R1:W2:Y:S02]  /*6d10*/  SYNCS.PHASECHK.TRANS64.TRYWAIT P3, [R7+URZ+0x9428], R8 ;  /* 0x00942808070075a7 */ /* 0x0022a4000806017f */
[----:B--2---:R-:W-:Y:S05]  /*6d20*/  @!P3 NANOSLEEP.SYNCS 0x989680 ;  /* 0x009896800000b95d */ /* 0x004fea0003900000 */
[----:B------:R-:W2:Y:S02]  /*6d30*/  @!P3 SYNCS.PHASECHK.TRANS64 P3, [R7+URZ+0x9428], R8 ;  /* 0x009428080700b5a7 */ /* 0x000ea4000806007f */
[----:B--2---:R-:W-:Y:S05]  /*6d40*/  @!P3 BRA `(.L_x_91) ;  /* 0xfffffffc00f0b947 */ /* 0x004fea000383ffff */
[----:B------:R-:W-:Y:S05]  /*6d50*/  BRA `(.L_x_122) ;  /* 0xfffffff000907947 */ /* 0x000fea000383ffff */
.L_x_97:
[----:B-1----:R1:W2:Y:S02]  /*6d60*/  SYNCS.PHASECHK.TRANS64.TRYWAIT P3, [R7+URZ+0x9428], R8 ;  /* 0x00942808070075a7 */ /* 0x0022a4000806017f */
[----:B--2---:R-:W-:Y:S05]  /*6d70*/  @!P3 NANOSLEEP.SYNCS 0x989680 ;  /* 0x009896800000b95d */ /* 0x004fea0003900000 */
[----:B------:R-:W2:Y:S02]  /*6d80*/  @!P3 SYNCS.PHASECHK.TRANS64 P3, [R7+URZ+0x9428], R8 ;  /* 0x009428080700b5a7 */ /* 0x000ea4000806007f */
[----:B--2---:R-:W-:Y:S05]  /*6d90*/  @!P3 BRA `(.L_x_97) ;  /* 0xfffffffc00f0b947 */ /* 0x004fea000383ffff */
[----:B------:R-:W-:Y:S05]  /*6da0*/  BRA `(.L_x_123) ;  /* 0xfffffff4003c7947 */ /* 0x000fea000383ffff */
.L_x_102:
[----:B-1----:R1:W2:Y:S02]  /*6db0*/  SYNCS.PHASECHK.TRANS64.TRYWAIT P3, [R7+URZ+0x9428], R8 ;  /* 0x00942808070075a7 */ /* 0x0022a4000806017f */
[----:B--2---:R-:W-:Y:S05]  /*6dc0*/  @!P3 NANOSLEEP.SYNCS 0x989680 ;  /* 0x009896800000b95d */ /* 0x004fea0003900000 */
[----:B------:R-:W2:Y:S02]  /*6dd0*/  @!P3 SYNCS.PHASECHK.TRANS64 P3, [R7+URZ+0x9428], R8 ;  /* 0x009428080700b5a7 */ /* 0x000ea4000806007f */
[----:B--2---:R-:W-:Y:S05]  /*6de0*/  @!P3 BRA `(.L_x_102) ;  /* 0xfffffffc00f0b947 */ /* 0x004fea000383ffff */
[----:B------:R-:W-:Y:S05]  /*6df0*/  BRA `(.L_x_124) ;  /* 0xfffffff400cc7947 */ /* 0x000fea000383ffff */
        .weak           $__internal_0_$__cuda_sm20_rcp_rn_f32_slowpath
        .type           $__internal_0_$__cuda_sm20_rcp_rn_f32_slowpath,@function
        .size           $__internal_0_$__cuda_sm20_rcp_rn_f32_slowpath,(.L_x_130 - $__internal_0_$__cuda_sm20_rcp_rn_f32_slowpath)
$__internal_0_$__cuda_sm20_rcp_rn_f32_slowpath:
[----:B------:R-:W-:Y:S01]  /*6e00*/  IMAD.SHL.U32 R0, R3, 0x2, RZ ;  /* 0x0000000203007824 */ /* 0x000fe200078e00ff */
[----:B------:R-:W-:Y:S04]  /*6e10*/  BSSY B2, `(.L_x_125) ;  /* 0x0000030000027945 */ /* 0x000fe80003800000 */
[----:B------:R-:W-:-:S04]  /*6e20*/  SHF.R.U32.HI R21, RZ, 0x18, R0 ;  /* 0x00000018ff157819 */ /* 0x000fc80000011600 */
[----:B------:R-:W-:-:S13]  /*6e30*/  ISETP.NE.U32.AND P0, PT, R21, RZ, PT ;  /* 0x000000ff1500720c */ /* 0x000fda0003f05070 */
[----:B------:R-:W-:Y:S05]  /*6e40*/  @P0 BRA `(.L_x_126) ;  /* 0x0000000000280947 */ /* 0x000fea0003800000 */
[----:B------:R-:W-:-:S04]  /*6e50*/  SHF.L.U32 R0, R3, 0x1, RZ ;  /* 0x0000000103007819 */ /* 0x000fc800000006ff */
[----:B------:R-:W-:-:S13]  /*6e60*/  ISETP.NE.AND P0, PT, R0, RZ, PT ;  /* 0x000000ff0000720c */ /* 0x000fda0003f05270 */
[----:B------:R-:W-:Y:S01]  /*6e70*/  @P0 FFMA R7, R3, 1.84467440737095516160e+19, RZ ;  /* 0x5f80000003070823 */ /* 0x000fe200000000ff */
[----:B------:R-:W-:Y:S08]  /*6e80*/  @!P0 MUFU.RCP R6, R3 ;  /* 0x0000000300068308 */ /* 0x000ff00000001000 */
[----:B------:R-:W1:Y:S02]  /*6e90*/  @P0 MUFU.RCP R0, R7 ;  /* 0x0000000700000308 */ /* 0x000e640000001000 */
[----:B-1----:R-:W-:-:S04]  /*6ea0*/  @P0 FFMA R12, R7, R0, -1 ;  /* 0xbf800000070c0423 */ /* 0x002fc80000000000 */
[----:B------:R-:W-:-:S04]  /*6eb0*/  @P0 FADD.FTZ R13, -R12, -RZ ;  /* 0x800000ff0c0d0221 */ /* 0x000fc80000010100 */
[----:B------:R-:W-:-:S04]  /*6ec0*/  @P0 FFMA R0, R0, R13, R0 ;  /* 0x0000000d00000223 */ /* 0x000fc80000000000 */
[----:B------:R-:W-:Y:S01]  /*6ed0*/  @P0 FFMA R6, R0, 1.84467440737095516160e+19, RZ ;  /* 0x5f80000000060823 */ /* 0x000fe200000000ff */
[----:B------:R-:W-:Y:S06]  /*6ee0*/  BRA `(.L_x_127) ;  /* 0x0000000000887947 */ /* 0x000fec0003800000 */
.L_x_126:
[----:B------:R-:W-:-:S05]  /*6ef0*/  VIADD R24, R21, 0xffffff03 ;  /* 0xffffff0315187836 */ /* 0x000fca0000000000 */
[----:B------:R-:W-:-:S13]  /*6f00*/  ISETP.GT.U32.AND P0, PT, R24, 0x1, PT ;  /* 0x000000011800780c */ /* 0x000fda0003f04070 */
[----:B------:R-:W-:Y:S05]  /*6f10*/  @P0 BRA `(.L_x_128) ;  /* 0x0000000000780947 */ /* 0x000fea0003800000 */
[----:B------:R-:W-:Y:S01]  /*6f20*/  LOP3.LUT R0, R3, 0x7fffff, RZ, 0xc0, !PT ;  /* 0x007fffff03007812 */ /* 0x000fe200078ec0ff */
[----:B------:R-:W-:-:S03]  /*6f30*/  IMAD.MOV.U32 R13, RZ, RZ, 0x3 ;  /* 0x00000003ff0d7424 */ /* 0x000fc600078e00ff */
[----:B------:R-:W-:Y:S02]  /*6f40*/  LOP3.LUT R0, R0, 0x3f800000, RZ, 0xfc, !PT ;  /* 0x3f80000000007812 */ /* 0x000fe400078efcff */
[----:B------:R-:W-:Y:S02]  /*6f50*/  SHF.L.U32 R13, R13, R24, RZ ;  /* 0x000000180d0d7219 */ /* 0x000fe400000006ff */
[----:B------:R-:W1:Y:S02]  /*6f60*/  MUFU.RCP R7, R0 ;  /* 0x0000000000077308 */ /* 0x000e640000001000 */
[----:B-1----:R-:W-:-:S04]  /*6f70*/  FFMA R6, R0, R7, -1 ;  /* 0xbf80000000067423 */ /* 0x002fc80000000007 */
[----:B------:R-:W-:-:S04]  /*6f80*/  FADD.FTZ R6, -R6, -RZ ;  /* 0x800000ff06067221 */ /* 0x000fc80000010100 */
[CCC-:B------:R-:W-:Y:S01]  /*6f90*/  FFMA.RM R12, R7.reuse, R6.reuse, R7.reuse ;  /* 0x00000006070c7223 */ /* 0x1c0fe20000004007 */
[----:B------:R-:W-:-:S04]  /*6fa0*/  FFMA.RP R7, R7, R6, R7 ;  /* 0x0000000607077223 */ /* 0x000fc80000008007 */
[C---:B------:R-:W-:Y:S02]  /*6fb0*/  LOP3.LUT R6, R12.reuse, 0x7fffff, RZ, 0xc0, !PT ;  /* 0x007fffff0c067812 */ /* 0x040fe400078ec0ff */
[----:B------:R-:W-:Y:S02]  /*6fc0*/  FSETP.NEU.FTZ.AND P0, PT, R12, R7, PT ;  /* 0x000000070c00720b */ /* 0x000fe40003f1d000 */
[----:B------:R-:W-:Y:S02]  /*6fd0*/  LOP3.LUT R6, R6, 0x800000, RZ, 0xfc, !PT ;  /* 0x0080000006067812 */ /* 0x000fe400078efcff */
[----:B------:R-:W-:Y:S02]  /*6fe0*/  SEL R7, RZ, 0xffffffff, !P0 ;  /* 0xffffffffff077807 */ /* 0x000fe40004000000 */
[----:B------:R-:W-:-:S03]  /*6ff0*/  LOP3.LUT R13, R13, R6, RZ, 0xc0, !PT ;  /* 0x000000060d0d7212 */ /* 0x000fc600078ec0ff */
[----:B------:R-:W-:Y:S01]  /*7000*/  IMAD.MOV R7, RZ, RZ, -R7 ;  /* 0x000000ffff077224 */ /* 0x000fe200078e0a07 */
[----:B------:R-:W-:-:S04]  /*7010*/  SHF.R.U32.HI R13, RZ, R24, R13 ;  /* 0x00000018ff0d7219 */ /* 0x000fc8000001160d */
[--C-:B------:R-:W-:Y:S01]  /*7020*/  LOP3.LUT P1, RZ, R7, R24, R6.reuse, 0xf8, !PT ;  /* 0x0000001807ff7212 */ /* 0x100fe2000782f806 */
[----:B------:R-:W-:Y:S01]  /*7030*/  VIADD R7, R21, 0xffffff04 ;  /* 0xffffff0415077836 */ /* 0x000fe20000000000 */
[C---:B------:R-:W-:Y:S02]  /*7040*/  LOP3.LUT P0, RZ, R13.reuse, 0x1, RZ, 0xc0, !PT ;  /* 0x000000010dff7812 */ /* 0x040fe4000780c0ff */
[----:B------:R-:W-:Y:S02]  /*7050*/  LOP3.LUT P2, RZ, R13, 0x2, RZ, 0xc0, !PT ;  /* 0x000000020dff7812 */ /* 0x000fe4000784c0ff */
[----:B------:R-:W-:Y:S02]  /*7060*/  SHF.R.U32.HI R6, RZ, R7, R6 ;  /* 0x00000007ff067219 */ /* 0x000fe40000011606 */
[----:B------:R-:W-:Y:S02]  /*7070*/  PLOP3.LUT P0, PT, P0, P1, P2, 0xe0, 0x0 ;  /* 0x000000000000781c */ /* 0x000fe40000703c20 */
[----:B------:R-:W-:-:S02]  /*7080*/  LOP3.LUT P1, RZ, R3, 0x7fffff, RZ, 0xc0, !PT ;  /* 0x007fffff03ff7812 */ /* 0x000fc4000782c0ff */
[----:B------:R-:W-:-:S04]  /*7090*/  SEL R0, RZ, 0x1, !P0 ;  /* 0x00000001ff007807 */ /* 0x000fc80004000000 */
[----:B------:R-:W-:-:S04]  /*70a0*/  IADD3 R0, -R0, RZ, RZ ;  /* 0x000000ff00007210 */ /* 0x000fc80007ffe1ff */
[----:B------:R-:W-:-:S13]  /*70b0*/  ISETP.GE.AND P0, PT, R0, RZ, PT ;  /* 0x000000ff0000720c */ /* 0x000fda0003f06270 */
[----:B------:R-:W-:-:S04]  /*70c0*/  @!P0 VIADD R6, R6, 0x1 ;  /* 0x0000000106068836 */ /* 0x000fc80000000000 */
[----:B------:R-:W-:-:S05]  /*70d0*/  @!P1 IMAD.SHL.U32 R6, R6, 0x2, RZ ;  /* 0x0000000206069824 */ /* 0x000fca00078e00ff */
[----:B------:R-:W-:Y:S01]  /*70e0*/  LOP3.LUT R6, R6, 0x80000000, R3, 0xf8, !PT ;  /* 0x8000000006067812 */ /* 0x000fe200078ef803 */
[----:B------:R-:W-:Y:S06]  /*70f0*/  BRA `(.L_x_127) ;  /* 0x0000000000047947 */ /* 0x000fec0003800000 */
.L_x_128:
[----:B------:R1:W2:Y:S02]  /*7100*/  MUFU.RCP R6, R3 ;  /* 0x0000000300067308 */ /* 0x0002a40000001000 */
.L_x_127:
[----:B------:R-:W-:Y:S05]  /*7110*/  BSYNC B2 ;  /* 0x0000000000027941 */ /* 0x000fea0003800000 */
.L_x_125:
[----:B--2---:R-:W-:Y:S01]  /*7120*/  MOV R0, R6 ;  /* 0x0000000600007202 */ /* 0x004fe20000000f00 */
[----:B------:R-:W-:Y:S02]  /*7130*/  IMAD.MOV.U32 R6, RZ, RZ, R14 ;  /* 0x000000ffff067224 */ /* 0x000fe400078e000e */
[----:B------:R-:W-:-:S04]  /*7140*/  IMAD.MOV.U32 R7, RZ, RZ, 0x0 ;  /* 0x00000000ff077424 */ /* 0x000fc800078e00ff */
[----:B-1----:R-:W-:Y:S05]  /*7150*/  RET.REL.NODEC R6 `(_ZN7cutlass13device_kernelINS_4fmha6kernel28FmhaKernelTmaWarpSpecializedINS1_10collective30FmhaMainloopTmaWarpSpecializedINS_10bfloat16_tEffN4cute5tupleIJNS7_1CILi128EEENS9_ILi64EEENS9_ILi32EEEEEENS8_IJiNS9_ILi1EEENS8_IJiiEEEEEESG_SG_NS4_13DefaultFusionEJNS2_6OptionILNS2_3TagE0ENS9_ILb1EEEEENSI_ILSJ_2ESK_EEEEENS4_15FmhaFwdEpilogueIS6_fNS8_IJSB_SC_SB_EEEEENS2_23PersistentTileSchedulerEJSL_SM_EEEEEvNT_6ParamsE) ;  /* 0xffffff8c06a87950 */ /* 0x002fea0003c3ffff */
.L_x_129:
[----:B------:R-:W-:-:S00]  /*7160*/  BRA `(.L_x_129) ;  /* 0xfffffffc00fc7947 */ /* 0x000fc0000383ffff */
[----:B------:R-:W-:-:S00]  /*7170*/  NOP ;  /* 0x0000000000007918 */ /* 0x000fc00000000000 */
        /* <DEDUP_REMOVED lines=8> */
.L_x_130:


//--------------------- .nv.global.init           --------------------------
	.section	.nv.global.init,"aw",@progbits
.nv.global.init:
	.type		$str$24,@object
	.size		$str$24,($str$25 - $str$24)
$str$24:
        /*0000*/ 	.byte	0x28, 0x61, 0x64, 0x64, 0x72, 0x65, 0x73, 0x73, 0x20, 0x26, 0x20, 0x6d, 0x61, 0x73, 0x6b, 0x29
        /*0010*/ 	.byte	0x20, 0x3d, 0x3d, 0x20, 0x30, 0x00
	.type		$str$25,@object
	.size		$str$25,(__unnamed_1 - $str$25)
$str$25:
        /*0016*/ 	.byte	0x2f, 0x74, 0x6d, 0x70, 0x2f, 0x63, 0x75, 0x74, 0x6c, 0x61, 0x73, 0x73, 0x5f, 0x73, 0x77, 0x65
        /*0026*/ 	.byte	0x65, 0x70, 0x5f, 0x73, 0x72, 0x63, 0x2f, 0x69, 0x6e, 0x63, 0x6c, 0x75, 0x64, 0x65, 0x2f, 0x63
        /*0036*/ 	.byte	0x75, 0x74, 0x65, 0x2f, 0x70, 0x6f, 0x69, 0x6e, 0x74, 0x65, 0x72, 0x5f, 0x66, 0x6c, 0x61, 0x67
        /*0046*/ 	.byte	0x67, 0x65, 0x64, 0x2e, 0x68, 0x70, 0x70, 0x00
	.type		__unnamed_1,@object
	.size		__unnamed_1,(.L_0 - __unnamed_1)
__unnamed_1:
        /*004e*/ 	.byte	0x61, 0x75, 0x74, 0x6f, 0x20, 0x63, 0x75, 0x74, 0x65, 0x3a, 0x3a, 0x61, 0x73, 0x5f, 0x70, 0x6f
        /* <DEDUP_REMOVED lines=27> */
        /*020e*/ 	.byte	0x30, 0x3e, 0x3e, 0x3e, 0x3e, 0x3e, 0x5d, 0x00
.L_0:


//--------------------- .nv.shared._ZN7cutlass13device_kernelINS_4fmha6kernel28FmhaKernelTmaWarpSpecializedINS1_10collective30FmhaMainloopTmaWarpSpecializedINS_10bfloat16_tEffN4cute5tupleIJNS7_1CILi128EEENS9_ILi64EEENS9_ILi32EEEEEENS8_IJiNS9_ILi1EEENS8_IJiiEEEEEESG_SG_NS4_13DefaultFusionEJNS2_6OptionILNS2_3TagE0ENS9_ILb1EEEEENSI_ILSJ_2ESK_EEEEENS4_15FmhaFwdEpilogueIS6_fNS8_IJSB_SC_SB_EEEEENS2_23PersistentTileSchedulerEJSL_SM_EEEEEvNT_6ParamsE --------------------------
	.section	.nv.shared._ZN7cutlass13device_kernelINS_4fmha6kernel28FmhaKernelTmaWarpSpecializedINS1_10collective30FmhaMainloopTmaWarpSpecializedINS_10bfloat16_tEffN4cute5tupleIJNS7_1CILi128EEENS9_ILi64EEENS9_ILi32EEEEEENS8_IJiNS9_ILi1EEENS8_IJiiEEEEEESG_SG_NS4_13DefaultFusionEJNS2_6OptionILNS2_3TagE0ENS9_ILb1EEEEENSI_ILSJ_2ESK_EEEEENS4_15FmhaFwdEpilogueIS6_fNS8_IJSB_SC_SB_EEEEENS2_23PersistentTileSchedulerEJSL_SM_EEEEEvNT_6ParamsE,"aw",@nobits
	.sectionflags	@""
	.align	16
	.zero		1024


//--------------------- .nv.shared.reserved.0     --------------------------
	.section	.nv.shared.reserved.0,"aw",@nobits
	.weak		__nv_reservedSMEM_offset_0_alias
	.size		__nv_reservedSMEM_offset_0_alias, 0, 0
	.other		__nv_reservedSMEM_offset_0_alias,@"STO_CUDA_RESERVED_SHARED STV_DEFAULT"
__nv_reservedSMEM_offset_0_alias:
	.zero		0


//--------------------- .nv.global                --------------------------
	.section	.nv.global,"aw",@nobits
.nv.global:
	.type		_ZN39_INTERNAL_800a29f8_4_k_cu_6defa3c5_31334cute1_E,@object
	.size		_ZN39_INTERNAL_800a29f8_4_k_cu_6defa3c5_31334cute1_E,(_ZN39_INTERNAL_800a29f8_4_k_cu_6defa3c5_31334cuda3std3__45__cpo6cbeginE - _ZN39_INTERNAL_800a29f8_4_k_cu_6defa3c5_31334cute1_E)
_ZN39_INTERNAL_800a29f8_4_k_cu_6defa3c5_31334cute1_E:
	.zero		1
	.type		_ZN39_INTERNAL_800a29f8_4_k_cu_6defa3c5_31334cuda3std3__45__cpo6cbeginE,@object
	.size		_ZN39_INTERNAL_800a29f8_4_k_cu_6defa3c5_31334cuda3std3__45__cpo6cbeginE,(_ZN39_INTERNAL_800a29f8_4_k_cu_6defa3c5_31334cuda3std3__48in_placeE - _ZN39_INTERNAL_800a29f8_4_k_cu_6defa3c5_31334cuda3std3__45__cpo6cbeginE)
_ZN39_INTERNAL_800a29f8_4_k_cu_6defa3c5_31334cuda3std3__45__cpo6cbeginE:
	.zero		1
	.type		_ZN39_INTERNAL_800a29f8_4_k_cu_6defa3c5_31334cuda3std3__48in_placeE,@object
	.size		_ZN39_INTERNAL_800a29f8_4_k_cu_6defa3c5_31334cuda3std3__48in_placeE,(_ZN39_INTERNAL_800a29f8_4_k_cu_6defa3c5_31334cuda3std6ranges3__45__cpo9iter_moveE - _ZN39_INTERNAL_800a29f8_4_k_cu_6defa3c5_31334cuda3std3__48in_placeE)
_ZN39_INTERNAL_800a29f8_4_k_cu_6defa3c5_31334cuda3std3__48in_placeE:
	.zero		1
	.type		_ZN39_INTERNAL_800a29f8_4_k_cu_6defa3c5_31334cuda3std6ranges3__45__cpo9iter_moveE,@object
	.size		_ZN39_INTERNAL_800a29f8_4_k_cu_6defa3c5_31334cuda3std6ranges3__45__cpo9iter_moveE,(_ZN39_INTERNAL_800a29f8_4_k_cu_6defa3c5_31334cuda3std3__45__cpo5beginE - _ZN39_INTERNAL_800a29f8_4_k_cu_6defa3c5_31334cuda3std6ranges3__45__cpo9iter_moveE)
_ZN39_INTERNAL_800a29f8_4_k_cu_6defa3c5_31334cuda3std6ranges3__45__cpo9iter_moveE:
	.zero		1
	.type		_ZN39_INTERNAL_800a29f8_4_k_cu_6defa3c5_31334cuda3std3__45__cpo5beginE,@object
	.size		_ZN39_INTERNAL_800a29f8_4_k_cu_6defa3c5_31334cuda3std3__45__cpo5beginE,(_ZN39_INTERNAL_800a29f8_4_k_cu_6defa3c5_31334cuda3std3__441_GLOBAL__N__800a29f8_4_k_cu_6defa3c5_31336ignoreE - _ZN39_INTERNAL_800a29f8_4_k_cu_6defa3c5_31334cuda3std3__45__cpo5beginE)
_ZN39_INTERNAL_800a29f8_4_k_cu_6defa3c5_31334cuda3std3__45__cpo5beginE:
	.zero		1
	.type		_ZN39_INTERNAL_800a29f8_4_k_cu_6defa3c5_31334cuda3std3__441_GLOBAL__N__800a29f8_4_k_cu_6defa3c5_31336ignoreE,@object
	.size		_ZN39_INTERNAL_800a29f8_4_k_cu_6defa3c5_31334cuda3std3__441_GLOBAL__N__800a29f8_4_k_cu_6defa3c5_31336ignoreE,(_ZN39_INTERNAL_800a29f8_4_k_cu_6defa3c5_31334cute7productE - _ZN39_INTERNAL_800a29f8_4_k_cu_6defa3c5_31334cuda3std3__441_GLOBAL__N__800a29f8_4_k_cu_6defa3c5_31336ignoreE)
_ZN39_INTERNAL_800a29f8_4_k_cu_6defa3c5_31334cuda3std3__441_GLOBAL__N__800a29f8_4_k_cu_6defa3c5_31336ignoreE:
	.zero		1
	.type		_ZN39_INTERNAL_800a29f8_4_k_cu_6defa3c5_31334cute7productE,@object
	.size		_ZN39_INTERNAL_800a29f8_4_k_cu_6defa3c5_31334cute7productE,(_ZN39_INTERNAL_800a29f8_4_k_cu_6defa3c5_31334cuda3std3__45__cpo3endE - _ZN39_INTERNAL_800a29f8_4_k_cu_6defa3c5_31334cute7productE)
_ZN39_INTERNAL_800a29f8_4_k_cu_6defa3c5_31334cute7productE:
	.zero		1
	.type		_ZN39_INTERNAL_800a29f8_4_k_cu_6defa3c5_31334cuda3std3__45__cpo3endE,@object
	.size		_ZN39_INTERNAL_800a29f8_4_k_cu_6defa3c5_31334cuda3std3__45__cpo3endE,(_ZN39_INTERNAL_800a29f8_4_k_cu_6defa3c5_31334cuda3std3__419piecewise_constructE - _ZN39_INTERNAL_800a29f8_4_k_cu_6defa3c5_31334cuda3std3__45__cpo3endE)
_ZN39_INTERNAL_800a29f8_4_k_cu_6defa3c5_31334cuda3std3__45__cpo3endE:
	.zero		1
	.type		_ZN39_INTERNAL_800a29f8_4_k_cu_6defa3c5_31334cuda3std3__419piecewise_constructE,@object
	.size		_ZN39_INTERNAL_800a29f8_4_k_cu_6defa3c5_31334cuda3std3__419piecewise_constructE,(_ZN39_INTERNAL_800a29f8_4_k_cu_6defa3c5_31334cuda3std3__45__cpo4cendE - _ZN39_INTERNAL_800a29f8_4_k_cu_6defa3c5_31334cuda3std3__419piecewise_constructE)
_ZN39_INTERNAL_800a29f8_4_k_cu_6defa3c5_31334cuda3std3__419piecewise_constructE:
	.zero		1
	.type		_ZN39_INTERNAL_800a29f8_4_k_cu_6defa3c5_31334cuda3std3__45__cpo4cendE,@object
	.size		_ZN39_INTERNAL_800a29f8_4_k_cu_6defa3c5_31334cuda3std3__45__cpo4cendE,(_ZN39_INTERNAL_800a29f8_4_k_cu_6defa3c5_31334cuda3std6ranges3__45__cpo4swapE - _ZN39_INTERNAL_800a29f8_4_k_cu_6defa3c5_31334cuda3std3__45__cpo4cendE)
_ZN39_INTERNAL_800a29f8_4_k_cu_6defa3c5_31334cuda3std3__45__cpo4cendE:
	.zero		1
	.type		_ZN39_INTERNAL_800a29f8_4_k_cu_6defa3c5_31334cuda3std6ranges3__45__cpo4swapE,@object
	.size		_ZN39_INTERNAL_800a29f8_4_k_cu_6defa3c5_31334cuda3std6ranges3__45__cpo4swapE,(.L_8 - _ZN39_INTERNAL_800a29f8_4_k_cu_6defa3c5_31334cuda3std6ranges3__45__cpo4swapE)
_ZN39_INTERNAL_800a29f8_4_k_cu_6defa3c5_31334cuda3std6ranges3__45__cpo4swapE:
	.zero		1
.L_8:


//--------------------- .nv.constant0._ZN7cutlass13device_kernelINS_4fmha6kernel28FmhaKernelTmaWarpSpecializedINS1_10collective30FmhaMainloopTmaWarpSpecializedINS_10bfloat16_tEffN4cute5tupleIJNS7_1CILi128EEENS9_ILi64EEENS9_ILi32EEEEEENS8_IJiNS9_ILi1EEENS8_IJiiEEEEEESG_SG_NS4_13DefaultFusionEJNS2_6OptionILNS2_3TagE0ENS9_ILb1EEEEENSI_ILSJ_2ESK_EEEEENS4_15FmhaFwdEpilogueIS6_fNS8_IJSB_SC_SB_EEEEENS2_23PersistentTileSchedulerEJSL_SM_EEEEEvNT_6ParamsE --------------------------
	.section	.nv.constant0._ZN7cutlass13device_kernelINS_4fmha6kernel28FmhaKernelTmaWarpSpecializedINS1_10collective30FmhaMainloopTmaWarpSpecializedINS_10bfloat16_tEffN4cute5tupleIJNS7_1CILi128EEENS9_ILi64EEENS9_ILi32EEEEEENS8_IJiNS9_ILi1EEENS8_IJiiEEEEEESG_SG_NS4_13DefaultFusionEJNS2_6OptionILNS2_3TagE0ENS9_ILb1EEEEENSI_ILSJ_2ESK_EEEEENS4_15FmhaFwdEpilogueIS6_fNS8_IJSB_SC_SB_EEEEENS2_23PersistentTileSchedulerEJSL_SM_EEEEEvNT_6ParamsE,"a",@progbits
	.sectionflags	@""
	.align	4
.nv.constant0._ZN7cutlass13device_kernelINS_4fmha6kernel28FmhaKernelTmaWarpSpecializedINS1_10collective30FmhaMainloopTmaWarpSpecializedINS_10bfloat16_tEffN4cute5tupleIJNS7_1CILi128EEENS9_ILi64EEENS9_ILi32EEEEEENS8_IJiNS9_ILi1EEENS8_IJiiEEEEEESG_SG_NS4_13DefaultFusionEJNS2_6OptionILNS2_3TagE0ENS9_ILb1EEEEENSI_ILSJ_2ESK_EEEEENS4_15FmhaFwdEpilogueIS6_fNS8_IJSB_SC_SB_EEEEENS2_23PersistentTileSchedulerEJSL_SM_EEEEEvNT_6ParamsE:
	.zero		2688


//--------------------- SYMBOLS --------------------------

	.type		.nv.reservedSmem.offset0,@object
	.size		.nv.reservedSmem.offset0,0x4
	.type		__assertfail,@function
